	.target	sm_100a

	.elftype	@"ET_EXEC"


//--------------------- .note.nv.tkinfo           --------------------------
	.section	.note.nv.tkinfo,"",@"SHT_NOTE"
	.sectionflags	@"SHF_NOTE_NV_TKINFO"
	.tkinfo
        /*0018*/ 	.word	0x00000002
        /*0030*/ 	.string	""
        /*0030*/ 	.string	"ptxas"
        /*0030*/ 	.string	"Cuda compilation tools, release 13.0, V13.0.88"
        /*0030*/ 	.string	"Build cuda_13.0.r13.0/compiler.36424714_0"
        /*0030*/ 	.string	"-arch sm_100a -m 64 "



//--------------------- .note.nv.cuinfo           --------------------------
	.section	.note.nv.cuinfo,"",@"SHT_NOTE"
	.sectionflags	@"SHF_NOTE_NV_CUINFO"
        /*0018*/ 	.short	0x0002
        /*001a*/ 	.short	0x0064
        /*001c*/ 	.short	0x0082
	.zero		2


//--------------------- .nv.info                  --------------------------
	.section	.nv.info,"",@"SHT_CUDA_INFO"
	.align	4


	//----- nvinfo : EIATTR_REGCOUNT
	.align		4
        /*0000*/ 	.byte	0x04, 0x2f
        /*0002*/ 	.short	(.L_19 - .L_18)
	.align		4
.L_18:
        /*0004*/ 	.word	index@(_ZN7cutlass13device_kernelINS_4gemm6kernel13GemmUniversalIN4cute5tupleIJiiiiEEENS1_10collective13CollectiveMmaINS1_35MainloopSm100TmaUmmaWarpSpecializedILi26ELi2ELi4ENS5_IJNS4_1CILi4EEENSA_ILi1EEESC_EEEEENS5_IJNSA_ILi128EEESF_NSA_ILi32EEEEEENS_6half_tENS5_IJlSC_lEEESI_SJ_NS4_8TiledMMAINS4_8MMA_AtomIJNS4_26SM100_MMA_F16BF16_2x1SM_SSISI_SI_fLi128ELi128ELNS4_4UMMA5MajorE0ELSO_0ELNSN_7ScaleInE0ELSP_0EEEEEENS4_6LayoutINS5_IJSC_SC_SC_EEENS5_IJNSA_ILi0EEESU_SU_EEEEENS5_IJNS4_10UnderscoreESX_SX_EEEEENS4_18SM100_TMA_2SM_LOADENS4_14ComposedLayoutINS4_7SwizzleILi2ELi4ELi3EEENS4_18smem_ptr_flag_bitsILi16EEENSS_INS5_IJNSA_ILi8EEESG_EEENS5_IJSG_SC_EEEEEEEvNS4_8identityENS4_28SM100_TMA_2SM_LOAD_MULTICASTES1A_vS1B_EENS_8epilogue10collective18CollectiveEpilogueINS1E_23Sm100TmaWarpSpecializedILi4ELi2ELi16ELb1ELb0EEEJNS5_IJNSA_ILi64EEESF_SG_EEENS5_IJNSS_IS1J_SC_EENSS_INS5_IJNSA_ILi16EEENSA_ILi2EEEEEENS5_IJSC_S1J_EEEEEEEESI_SJ_SI_SJ_NS1E_6fusion15FusionCallbacksIS1I_NS1S_17LinearCombinationISI_fSI_fLNS_15FloatRoundStyleE2EEES1K_S1R_JEEENS4_5SM1004TMEM4LOAD26SM100_TMEM_LOAD_32dp32b16xENS4_13SM90_TMA_LOADENS11_INS12_ILi1ELi4ELi3EEES15_NSS_INS5_IJS16_S1M_EEENS5_IJS1M_SC_EEEEEEENS4_39AutoVectorizingCopyWithAssumedAlignmentILi128EEENS4_14SM90_TMA_STOREES27_S29_S29_EEEvvEEEEvNT_6ParamsE)
        /*0008*/ 	.word	0x00000044


	//----- nvinfo : EIATTR_FRAME_SIZE
	.align		4
.L_19:
        /*000c*/ 	.byte	0x04, 0x11
        /*000e*/ 	.short	(.L_21 - .L_20)
	.align		4
.L_20:
        /*0010*/ 	.word	index@($__internal_2_$__cuda_sm10x_tcgen05_guardrail_trap_unallocated_columns_being_dealloced)
        /*0014*/ 	.word	0x00000000


	//----- nvinfo : EIATTR_FRAME_SIZE
	.align		4
.L_21:
        /*0018*/ 	.byte	0x04, 0x11
        /*001a*/ 	.short	(.L_23 - .L_22)
	.align		4
.L_22:
        /*001c*/ 	.word	index@($__internal_1_$__cuda_sm10x_tcgen05_guardrail_trap_phase_invalid_during_alloc)
        /*0020*/ 	.word	0x00000000


	//----- nvinfo : EIATTR_FRAME_SIZE
	.align		4
.L_23:
        /*0024*/ 	.byte	0x04, 0x11
        /*0026*/ 	.short	(.L_25 - .L_24)
	.align		4
.L_24:
        /*0028*/ 	.word	index@($__internal_0_$__cuda_sm10x_tcgen05_guardrail_trap_col_being_dealloced_not_returned_by_alloc)
        /*002c*/ 	.word	0x00000000


	//----- nvinfo : EIATTR_FRAME_SIZE
	.align		4
.L_25:
        /*0030*/ 	.byte	0x04, 0x11
        /*0032*/ 	.short	(.L_27 - .L_26)
	.align		4
.L_26:
        /*0034*/ 	.word	index@(_ZN7cutlass13device_kernelINS_4gemm6kernel13GemmUniversalIN4cute5tupleIJiiiiEEENS1_10collective13CollectiveMmaINS1_35MainloopSm100TmaUmmaWarpSpecializedILi26ELi2ELi4ENS5_IJNS4_1CILi4EEENSA_ILi1EEESC_EEEEENS5_IJNSA_ILi128EEESF_NSA_ILi32EEEEEENS_6half_tENS5_IJlSC_lEEESI_SJ_NS4_8TiledMMAINS4_8MMA_AtomIJNS4_26SM100_MMA_F16BF16_2x1SM_SSISI_SI_fLi128ELi128ELNS4_4UMMA5MajorE0ELSO_0ELNSN_7ScaleInE0ELSP_0EEEEEENS4_6LayoutINS5_IJSC_SC_SC_EEENS5_IJNSA_ILi0EEESU_SU_EEEEENS5_IJNS4_10UnderscoreESX_SX_EEEEENS4_18SM100_TMA_2SM_LOADENS4_14ComposedLayoutINS4_7SwizzleILi2ELi4ELi3EEENS4_18smem_ptr_flag_bitsILi16EEENSS_INS5_IJNSA_ILi8EEESG_EEENS5_IJSG_SC_EEEEEEEvNS4_8identityENS4_28SM100_TMA_2SM_LOAD_MULTICASTES1A_vS1B_EENS_8epilogue10collective18CollectiveEpilogueINS1E_23Sm100TmaWarpSpecializedILi4ELi2ELi16ELb1ELb0EEEJNS5_IJNSA_ILi64EEESF_SG_EEENS5_IJNSS_IS1J_SC_EENSS_INS5_IJNSA_ILi16EEENSA_ILi2EEEEEENS5_IJSC_S1J_EEEEEEEESI_SJ_SI_SJ_NS1E_6fusion15FusionCallbacksIS1I_NS1S_17LinearCombinationISI_fSI_fLNS_15FloatRoundStyleE2EEES1K_S1R_JEEENS4_5SM1004TMEM4LOAD26SM100_TMEM_LOAD_32dp32b16xENS4_13SM90_TMA_LOADENS11_INS12_ILi1ELi4ELi3EEES15_NSS_INS5_IJS16_S1M_EEENS5_IJS1M_SC_EEEEEEENS4_39AutoVectorizingCopyWithAssumedAlignmentILi128EEENS4_14SM90_TMA_STOREES27_S29_S29_EEEvvEEEEvNT_6ParamsE)
        /*0038*/ 	.word	0x00000000


	//----- nvinfo : EIATTR_MIN_STACK_SIZE
	.align		4
.L_27:
        /*003c*/ 	.byte	0x04, 0x12
        /*003e*/ 	.short	(.L_29 - .L_28)
	.align		4
.L_28:
        /*0040*/ 	.word	index@(_ZN7cutlass13device_kernelINS_4gemm6kernel13GemmUniversalIN4cute5tupleIJiiiiEEENS1_10collective13CollectiveMmaINS1_35MainloopSm100TmaUmmaWarpSpecializedILi26ELi2ELi4ENS5_IJNS4_1CILi4EEENSA_ILi1EEESC_EEEEENS5_IJNSA_ILi128EEESF_NSA_ILi32EEEEEENS_6half_tENS5_IJlSC_lEEESI_SJ_NS4_8TiledMMAINS4_8MMA_AtomIJNS4_26SM100_MMA_F16BF16_2x1SM_SSISI_SI_fLi128ELi128ELNS4_4UMMA5MajorE0ELSO_0ELNSN_7ScaleInE0ELSP_0EEEEEENS4_6LayoutINS5_IJSC_SC_SC_EEENS5_IJNSA_ILi0EEESU_SU_EEEEENS5_IJNS4_10UnderscoreESX_SX_EEEEENS4_18SM100_TMA_2SM_LOADENS4_14ComposedLayoutINS4_7SwizzleILi2ELi4ELi3EEENS4_18smem_ptr_flag_bitsILi16EEENSS_INS5_IJNSA_ILi8EEESG_EEENS5_IJSG_SC_EEEEEEEvNS4_8identityENS4_28SM100_TMA_2SM_LOAD_MULTICASTES1A_vS1B_EENS_8epilogue10collective18CollectiveEpilogueINS1E_23Sm100TmaWarpSpecializedILi4ELi2ELi16ELb1ELb0EEEJNS5_IJNSA_ILi64EEESF_SG_EEENS5_IJNSS_IS1J_SC_EENSS_INS5_IJNSA_ILi16EEENSA_ILi2EEEEEENS5_IJSC_S1J_EEEEEEEESI_SJ_SI_SJ_NS1E_6fusion15FusionCallbacksIS1I_NS1S_17LinearCombinationISI_fSI_fLNS_15FloatRoundStyleE2EEES1K_S1R_JEEENS4_5SM1004TMEM4LOAD26SM100_TMEM_LOAD_32dp32b16xENS4_13SM90_TMA_LOADENS11_INS12_ILi1ELi4ELi3EEES15_NSS_INS5_IJS16_S1M_EEENS5_IJS1M_SC_EEEEEEENS4_39AutoVectorizingCopyWithAssumedAlignmentILi128EEENS4_14SM90_TMA_STOREES27_S29_S29_EEEvvEEEEvNT_6ParamsE)
        /*0044*/ 	.word	0x00000000
.L_29:


//--------------------- .nv.compat                --------------------------
	.section	.nv.compat,"",@"SHT_CUDA_COMPAT_INFO"
	.align	4
        /*0000*/ 	.byte	0x02, 0x09, 0x01, 0x00, 0x02, 0x02, 0x02, 0x00, 0x02, 0x05, 0x05, 0x00, 0x03, 0x07, 0x01, 0x01
        /*0010*/ 	.byte	0x02, 0x03, 0x01, 0x00, 0x02, 0x06, 0x01, 0x00, 0x04, 0x0b, 0x08, 0x00, 0x09, 0x00, 0x00, 0x00
        /*0020*/ 	.byte	0x00, 0x00, 0x00, 0x00


//--------------------- .nv.info._ZN7cutlass13device_kernelINS_4gemm6kernel13GemmUniversalIN4cute5tupleIJiiiiEEENS1_10collective13CollectiveMmaINS1_35MainloopSm100TmaUmmaWarpSpecializedILi26ELi2ELi4ENS5_IJNS4_1CILi4EEENSA_ILi1EEESC_EEEEENS5_IJNSA_ILi128EEESF_NSA_ILi32EEEEEENS_6half_tENS5_IJlSC_lEEESI_SJ_NS4_8TiledMMAINS4_8MMA_AtomIJNS4_26SM100_MMA_F16BF16_2x1SM_SSISI_SI_fLi128ELi128ELNS4_4UMMA5MajorE0ELSO_0ELNSN_7ScaleInE0ELSP_0EEEEEENS4_6LayoutINS5_IJSC_SC_SC_EEENS5_IJNSA_ILi0EEESU_SU_EEEEENS5_IJNS4_10UnderscoreESX_SX_EEEEENS4_18SM100_TMA_2SM_LOADENS4_14ComposedLayoutINS4_7SwizzleILi2ELi4ELi3EEENS4_18smem_ptr_flag_bitsILi16EEENSS_INS5_IJNSA_ILi8EEESG_EEENS5_IJSG_SC_EEEEEEEvNS4_8identityENS4_28SM100_TMA_2SM_LOAD_MULTICASTES1A_vS1B_EENS_8epilogue10collective18CollectiveEpilogueINS1E_23Sm100TmaWarpSpecializedILi4ELi2ELi16ELb1ELb0EEEJNS5_IJNSA_ILi64EEESF_SG_EEENS5_IJNSS_IS1J_SC_EENSS_INS5_IJNSA_ILi16EEENSA_ILi2EEEEEENS5_IJSC_S1J_EEEEEEEESI_SJ_SI_SJ_NS1E_6fusion15FusionCallbacksIS1I_NS1S_17LinearCombinationISI_fSI_fLNS_15FloatRoundStyleE2EEES1K_S1R_JEEENS4_5SM1004TMEM4LOAD26SM100_TMEM_LOAD_32dp32b16xENS4_13SM90_TMA_LOADENS11_INS12_ILi1ELi4ELi3EEES15_NSS_INS5_IJS16_S1M_EEENS5_IJS1M_SC_EEEEEEENS4_39AutoVectorizingCopyWithAssumedAlignmentILi128EEENS4_14SM90_TMA_STOREES27_S29_S29_EEEvvEEEEvNT_6ParamsE --------------------------
	.section	.nv.info._ZN7cutlass13device_kernelINS_4gemm6kernel13GemmUniversalIN4cute5tupleIJiiiiEEENS1_10collective13CollectiveMmaINS1_35MainloopSm100TmaUmmaWarpSpecializedILi26ELi2ELi4ENS5_IJNS4_1CILi4EEENSA_ILi1EEESC_EEEEENS5_IJNSA_ILi128EEESF_NSA_ILi32EEEEEENS_6half_tENS5_IJlSC_lEEESI_SJ_NS4_8TiledMMAINS4_8MMA_AtomIJNS4_26SM100_MMA_F16BF16_2x1SM_SSISI_SI_fLi128ELi128ELNS4_4UMMA5MajorE0ELSO_0ELNSN_7ScaleInE0ELSP_0EEEEEENS4_6LayoutINS5_IJSC_SC_SC_EEENS5_IJNSA_ILi0EEESU_SU_EEEEENS5_IJNS4_10UnderscoreESX_SX_EEEEENS4_18SM100_TMA_2SM_LOADENS4_14ComposedLayoutINS4_7SwizzleILi2ELi4ELi3EEENS4_18smem_ptr_flag_bitsILi16EEENSS_INS5_IJNSA_ILi8EEESG_EEENS5_IJSG_SC_EEEEEEEvNS4_8identityENS4_28SM100_TMA_2SM_LOAD_MULTICASTES1A_vS1B_EENS_8epilogue10collective18CollectiveEpilogueINS1E_23Sm100TmaWarpSpecializedILi4ELi2ELi16ELb1ELb0EEEJNS5_IJNSA_ILi64EEESF_SG_EEENS5_IJNSS_IS1J_SC_EENSS_INS5_IJNSA_ILi16EEENSA_ILi2EEEEEENS5_IJSC_S1J_EEEEEEEESI_SJ_SI_SJ_NS1E_6fusion15FusionCallbacksIS1I_NS1S_17LinearCombinationISI_fSI_fLNS_15FloatRoundStyleE2EEES1K_S1R_JEEENS4_5SM1004TMEM4LOAD26SM100_TMEM_LOAD_32dp32b16xENS4_13SM90_TMA_LOADENS11_INS12_ILi1ELi4ELi3EEES15_NSS_INS5_IJS16_S1M_EEENS5_IJS1M_SC_EEEEEEENS4_39AutoVectorizingCopyWithAssumedAlignmentILi128EEENS4_14SM90_TMA_STOREES27_S29_S29_EEEvvEEEEvNT_6ParamsE,"",@"SHT_CUDA_INFO"
	.sectionflags	@""
	.align	4


	//----- nvinfo : EIATTR_CUDA_API_VERSION
	.align		4
        /*0000*/ 	.byte	0x04, 0x37
        /*0002*/ 	.short	(.L_31 - .L_30)
.L_30:
        /*0004*/ 	.word	0x00000082


	//----- nvinfo : EIATTR_KPARAM_INFO
	.align		4
.L_31:
        /*0008*/ 	.byte	0x04, 0x17
        /*000a*/ 	.short	(.L_33 - .L_32)
.L_32:
        /*000c*/ 	.word	0x00000000
        /*0010*/ 	.short	0x0000
        /*0012*/ 	.short	0x0000
        /*0014*/ 	.byte	0x00, 0xf0, 0x01, 0x20


	//----- nvinfo : EIATTR_AT_ENTRY_FRAGMENTS
	.align		4
.L_33:
        /*0018*/ 	.byte	0x04, 0x4f
        /*001a*/ 	.short	(.L_35 - .L_34)


	//   ....[0]....
.L_34:
        /*001c*/ 	.word	0x00000007


	//----- nvinfo : EIATTR_RESERVED_SMEM_USED
	.align		4
.L_35:
        /*0020*/ 	.byte	0x01, 0x41
	.zero		2


	//----- nvinfo : EIATTR_SPARSE_MMA_MASK
	.align		4
        /*0024*/ 	.byte	0x03, 0x50
        /*0026*/ 	.short	0x0000


	//----- nvinfo : EIATTR_TCGEN05_2CTA_USED
	.align		4
        /*0028*/ 	.byte	0x01, 0x52
	.zero		2


	//----- nvinfo : EIATTR_MAXREG_COUNT
	.align		4
        /*002c*/ 	.byte	0x03, 0x1b
        /*002e*/ 	.short	0x00ff


	//----- nvinfo : EIATTR_NUM_BARRIERS
	.align		4
        /*0030*/ 	.byte	0x02, 0x4c
        /*0032*/ 	.byte	0x07
	.zero		1


	//----- nvinfo : EIATTR_EXTERNS
	.align		4
        /*0034*/ 	.byte	0x04, 0x0f
        /*0036*/ 	.short	(.L_37 - .L_36)


	//   ....[0]....
	.align		4
.L_36:
        /*0038*/ 	.word	index@(__assertfail)


	//----- nvinfo : EIATTR_MERCURY_ISA_VERSION
	.align		4
.L_37:
        /*003c*/ 	.byte	0x03, 0x5f
        /*003e*/ 	.short	0x0101


	//----- nvinfo : EIATTR_INT_WARP_WIDE_INSTR_OFFSETS
	.align		4
        /*0040*/ 	.byte	0x04, 0x31
        /*0042*/ 	.short	(.L_39 - .L_38)


	//   ....[0]....
.L_38:
        /*0044*/ 	.word	0x00001060


	//   ....[1]....
        /*0048*/ 	.word	0x00001100


	//   ....[2]....
        /*004c*/ 	.word	0x00005100


	//   ....[3]....
        /*0050*/ 	.word	0x00005130


	//   ....[4]....
        /*0054*/ 	.word	0x00005150


	//   ....[5]....
        /*0058*/ 	.word	0x00005d10


	//   ....[6]....
        /*005c*/ 	.word	0x00005db0


	//   ....[7]....
        /*0060*/ 	.word	0x00005e60


	//   ....[8]....
        /*0064*/ 	.word	0x00005ee0


	//   ....[9]....
        /*0068*/ 	.word	0x00005f90


	//   ....[10]....
        /*006c*/ 	.word	0x00006040


	//   ....[11]....
        /*0070*/ 	.word	0x000060c0


	//   ....[12]....
        /*0074*/ 	.word	0x00006180


	//   ....[13]....
        /*0078*/ 	.word	0x00006240


	//   ....[14]....
        /*007c*/ 	.word	0x000062f0


	//   ....[15]....
        /*0080*/ 	.word	0x000063e0


	//   ....[16]....
        /*0084*/ 	.word	0x000064c0


	//----- nvinfo : EIATTR_COOP_GROUP_MASK_REGIDS
	.align		4
.L_39:
        /*0088*/ 	.byte	0x04, 0x29
        /*008a*/ 	.short	(.L_41 - .L_40)


	//   ....[0]....
.L_40:
        /*008c*/ 	.word	0xffffffff


	//   ....[1]....
        /*0090*/ 	.word	0xffffffff


	//   ....[2]....
        /*0094*/ 	.word	0xffffffff


	//   ....[3]....
        /*0098*/ 	.word	0xffffffff


	//   ....[4]....
        /*009c*/ 	.word	0xffffffff


	//   ....[5]....
        /*00a0*/ 	.word	0xffffffff


	//   ....[6]....
        /*00a4*/ 	.word	0xffffffff


	//   ....[7]....
        /*00a8*/ 	.word	0xffffffff


	//   ....[8]....
        /*00ac*/ 	.word	0xffffffff


	//   ....[9]....
        /*00b0*/ 	.word	0xffffffff


	//   ....[10]....
        /*00b4*/ 	.word	0xffffffff


	//   ....[11]....
        /*00b8*/ 	.word	0xffffffff


	//   ....[12]....
        /*00bc*/ 	.word	0xffffffff


	//   ....[13]....
        /*00c0*/ 	.word	0xffffffff


	//----- nvinfo : EIATTR_COOP_GROUP_INSTR_OFFSETS
	.align		4
.L_41:
        /*00c4*/ 	.byte	0x04, 0x28
        /*00c6*/ 	.short	(.L_43 - .L_42)


	//   ....[0]....
.L_42:
        /*00c8*/ 	.word	0x000000b0


	//   ....[1]....
        /*00cc*/ 	.word	0x00000520


	//   ....[2]....
        /*00d0*/ 	.word	0x000009d0


	//   ....[3]....
        /*00d4*/ 	.word	0x00000b60


	//   ....[4]....
        /*00d8*/ 	.word	0x00000c50


	//   ....[5]....
        /*00dc*/ 	.word	0x00000db0


	//   ....[6]....
        /*00e0*/ 	.word	0x00000f40


	//   ....[7]....
        /*00e4*/ 	.word	0x00001180


	//   ....[8]....
        /*00e8*/ 	.word	0x000024b0


	//   ....[9]....
        /*00ec*/ 	.word	0x00003fc0


	//   ....[10]....
        /*00f0*/ 	.word	0x00004490


	//   ....[11]....
        /*00f4*/ 	.word	0x000044c0


	//   ....[12]....
        /*00f8*/ 	.word	0x00005000


	//   ....[13]....
        /*00fc*/ 	.word	0x00005210


	//----- nvinfo : EIATTR_VRC_CTA_INIT_COUNT
	.align		4
.L_43:
        /*0100*/ 	.byte	0x02, 0x4a
        /*0102*/ 	.byte	0x80
	.zero		1


	//----- nvinfo : EIATTR_SYSCALL_OFFSETS
	.align		4
        /*0104*/ 	.byte	0x04, 0x46
        /*0106*/ 	.short	(.L_45 - .L_44)


	//   ....[0]....
.L_44:
        /*0108*/ 	.word	0x00007050


	//   ....[1]....
        /*010c*/ 	.word	0x00007140


	//   ....[2]....
        /*0110*/ 	.word	0x000078e0


	//   ....[3]....
        /*0114*/ 	.word	0x00008210


	//   ....[4]....
        /*0118*/ 	.word	0x00008ae0


	//   ....[5]....
        /*011c*/ 	.word	0x000093b0


	//----- nvinfo : EIATTR_MBARRIER_INSTR_OFFSETS
	.align		4
.L_45:
        /*0120*/ 	.byte	0x04, 0x39
        /*0122*/ 	.short	(.L_47 - .L_46)


	//   ....[0]....
.L_46:
        /*0124*/ 	.word	0x00000670
        /*0128*/ 	.word	0x000000ff
        /*012c*/ 	.word	0x00000000
        /*0130*/ 	.short	0x0100
        /*0132*/ 	.byte	0x04
	.zero		1


	//   ....[1]....
        /*0134*/ 	.word	0x00000680
        /*0138*/ 	.word	0x000000ff
        /*013c*/ 	.word	0x000000d0
        /*0140*/ 	.short	0x0100
        /*0142*/ 	.byte	0x04
	.zero		1


	//   ....[2]....
        /*0144*/ 	.word	0x00000690
        /*0148*/ 	.word	0x000000ff
        /*014c*/ 	.word	0x00000008
        /*0150*/ 	.short	0x0100
        /*0152*/ 	.byte	0x04
	.zero		1


	//   ....[3]....
        /*0154*/ 	.word	0x000006a0
        /*0158*/ 	.word	0x000000ff
        /*015c*/ 	.word	0x000000d8
        /*0160*/ 	.short	0x0100
        /*0162*/ 	.byte	0x04
	.zero		1


	//   ....[4]....
        /*0164*/ 	.word	0x000006b0
        /*0168*/ 	.word	0x000000ff
        /*016c*/ 	.word	0x00000010
        /*0170*/ 	.short	0x0100
        /*0172*/ 	.byte	0x04
	.zero		1


	//   ....[5]....
        /*0174*/ 	.word	0x000006c0
        /*0178*/ 	.word	0x000000ff
        /*017c*/ 	.word	0x000000e0
        /*0180*/ 	.short	0x0100
        /*0182*/ 	.byte	0x04
	.zero		1


	//   ....[6]....
        /*0184*/ 	.word	0x000006d0
        /*0188*/ 	.word	0x000000ff
        /*018c*/ 	.word	0x00000018
        /*0190*/ 	.short	0x0100
        /*0192*/ 	.byte	0x04
	.zero		1


	//   ....[7]....
        /*0194*/ 	.word	0x000006e0
        /*0198*/ 	.word	0x000000ff
        /*019c*/ 	.word	0x000000e8
        /*01a0*/ 	.short	0x0100
        /*01a2*/ 	.byte	0x04
	.zero		1


	//   ....[8]....
        /*01a4*/ 	.word	0x000006f0
        /*01a8*/ 	.word	0x000000ff
        /*01ac*/ 	.word	0x00000020
        /*01b0*/ 	.short	0x0100
        /*01b2*/ 	.byte	0x04
	.zero		1


	//   ....[9]....
        /*01b4*/ 	.word	0x00000700
        /*01b8*/ 	.word	0x000000ff
        /*01bc*/ 	.word	0x000000f0
        /*01c0*/ 	.short	0x0100
        /*01c2*/ 	.byte	0x04
	.zero		1


	//   ....[10]....
        /*01c4*/ 	.word	0x00000710
        /*01c8*/ 	.word	0x000000ff
        /*01cc*/ 	.word	0x00000028
        /*01d0*/ 	.short	0x0100
        /*01d2*/ 	.byte	0x04
	.zero		1


	//   ....[11]....
        /*01d4*/ 	.word	0x00000720
        /*01d8*/ 	.word	0x000000ff
        /*01dc*/ 	.word	0x000000f8
        /*01e0*/ 	.short	0x0100
        /*01e2*/ 	.byte	0x04
	.zero		1


	//   ....[12]....
        /*01e4*/ 	.word	0x00000730
        /*01e8*/ 	.word	0x000000ff
        /*01ec*/ 	.word	0x00000030
        /*01f0*/ 	.short	0x0100
        /*01f2*/ 	.byte	0x04
	.zero		1


	//   ....[13]....
        /*01f4*/ 	.word	0x00000740
        /*01f8*/ 	.word	0x000000ff
        /*01fc*/ 	.word	0x00000100
        /*0200*/ 	.short	0x0100
        /*0202*/ 	.byte	0x04
	.zero		1


	//   ....[14]....
        /*0204*/ 	.word	0x00000750
        /*0208*/ 	.word	0x000000ff
        /*020c*/ 	.word	0x00000038
        /*0210*/ 	.short	0x0100
        /*0212*/ 	.byte	0x04
	.zero		1


	//   ....[15]....
        /*0214*/ 	.word	0x00000760
        /*0218*/ 	.word	0x000000ff
        /*021c*/ 	.word	0x00000108
        /*0220*/ 	.short	0x0100
        /*0222*/ 	.byte	0x04
	.zero		1


	//   ....[16]....
        /*0224*/ 	.word	0x00000770
        /*0228*/ 	.word	0x000000ff
        /*022c*/ 	.word	0x00000040
        /*0230*/ 	.short	0x0100
        /*0232*/ 	.byte	0x04
	.zero		1


	//   ....[17]....
        /*0234*/ 	.word	0x00000780
        /*0238*/ 	.word	0x000000ff
        /*023c*/ 	.word	0x00000110
        /*0240*/ 	.short	0x0100
        /*0242*/ 	.byte	0x04
	.zero		1


	//   ....[18]....
        /*0244*/ 	.word	0x00000790
        /*0248*/ 	.word	0x000000ff
        /*024c*/ 	.word	0x00000048
        /*0250*/ 	.short	0x0100
        /*0252*/ 	.byte	0x04
	.zero		1


	//   ....[19]....
        /*0254*/ 	.word	0x000007a0
        /*0258*/ 	.word	0x000000ff
        /*025c*/ 	.word	0x00000118
        /*0260*/ 	.short	0x0100
        /*0262*/ 	.byte	0x04
	.zero		1


	//   ....[20]....
        /*0264*/ 	.word	0x000007b0
        /*0268*/ 	.word	0x000000ff
        /*026c*/ 	.word	0x00000050
        /*0270*/ 	.short	0x0100
        /*0272*/ 	.byte	0x04
	.zero		1


	//   ....[21]....
        /*0274*/ 	.word	0x000007c0
        /*0278*/ 	.word	0x000000ff
        /*027c*/ 	.word	0x00000120
        /*0280*/ 	.short	0x0100
        /*0282*/ 	.byte	0x04
	.zero		1


	//   ....[22]....
        /*0284*/ 	.word	0x000007d0
        /*0288*/ 	.word	0x000000ff
        /*028c*/ 	.word	0x00000058
        /*0290*/ 	.short	0x0100
        /*0292*/ 	.byte	0x04
	.zero		1


	//   ....[23]....
        /*0294*/ 	.word	0x000007e0
        /*0298*/ 	.word	0x000000ff
        /*029c*/ 	.word	0x00000128
        /*02a0*/ 	.short	0x0100
        /*02a2*/ 	.byte	0x04
	.zero		1


	//   ....[24]....
        /*02a4*/ 	.word	0x000007f0
        /*02a8*/ 	.word	0x000000ff
        /*02ac*/ 	.word	0x00000060
        /*02b0*/ 	.short	0x0100
        /*02b2*/ 	.byte	0x04
	.zero		1


	//   ....[25]....
        /*02b4*/ 	.word	0x00000800
        /*02b8*/ 	.word	0x000000ff
        /*02bc*/ 	.word	0x00000130
        /*02c0*/ 	.short	0x0100
        /*02c2*/ 	.byte	0x04
	.zero		1


	//   ....[26]....
        /*02c4*/ 	.word	0x00000810
        /*02c8*/ 	.word	0x000000ff
        /*02cc*/ 	.word	0x00000068
        /*02d0*/ 	.short	0x0100
        /*02d2*/ 	.byte	0x04
	.zero		1


	//   ....[27]....
        /*02d4*/ 	.word	0x00000820
        /*02d8*/ 	.word	0x000000ff
        /*02dc*/ 	.word	0x00000138
        /*02e0*/ 	.short	0x0100
        /*02e2*/ 	.byte	0x04
	.zero		1


	//   ....[28]....
        /*02e4*/ 	.word	0x00000830
        /*02e8*/ 	.word	0x000000ff
        /*02ec*/ 	.word	0x00000070
        /*02f0*/ 	.short	0x0100
        /*02f2*/ 	.byte	0x04
	.zero		1


	//   ....[29]....
        /*02f4*/ 	.word	0x00000840
        /*02f8*/ 	.word	0x000000ff
        /*02fc*/ 	.word	0x00000140
        /*0300*/ 	.short	0x0100
        /*0302*/ 	.byte	0x04
	.zero		1


	//   ....[30]....
        /*0304*/ 	.word	0x00000850
        /*0308*/ 	.word	0x000000ff
        /*030c*/ 	.word	0x00000078
        /*0310*/ 	.short	0x0100
        /*0312*/ 	.byte	0x04
	.zero		1


	//   ....[31]....
        /*0314*/ 	.word	0x00000860
        /*0318*/ 	.word	0x000000ff
        /*031c*/ 	.word	0x00000148
        /*0320*/ 	.short	0x0100
        /*0322*/ 	.byte	0x04
	.zero		1


	//   ....[32]....
        /*0324*/ 	.word	0x00000870
        /*0328*/ 	.word	0x000000ff
        /*032c*/ 	.word	0x00000080
        /*0330*/ 	.short	0x0100
        /*0332*/ 	.byte	0x04
	.zero		1


	//   ....[33]....
        /*0334*/ 	.word	0x00000880
        /*0338*/ 	.word	0x000000ff
        /*033c*/ 	.word	0x00000150
        /*0340*/ 	.short	0x0100
        /*0342*/ 	.byte	0x04
	.zero		1


	//   ....[34]....
        /*0344*/ 	.word	0x00000890
        /*0348*/ 	.word	0x000000ff
        /*034c*/ 	.word	0x00000088
        /*0350*/ 	.short	0x0100
        /*0352*/ 	.byte	0x04
	.zero		1


	//   ....[35]....
        /*0354*/ 	.word	0x000008a0
        /*0358*/ 	.word	0x000000ff
        /*035c*/ 	.word	0x00000158
        /*0360*/ 	.short	0x0100
        /*0362*/ 	.byte	0x04
	.zero		1


	//   ....[36]....
        /*0364*/ 	.word	0x000008b0
        /*0368*/ 	.word	0x000000ff
        /*036c*/ 	.word	0x00000090
        /*0370*/ 	.short	0x0100
        /*0372*/ 	.byte	0x04
	.zero		1


	//   ....[37]....
        /*0374*/ 	.word	0x000008c0
        /*0378*/ 	.word	0x000000ff
        /*037c*/ 	.word	0x00000160
        /*0380*/ 	.short	0x0100
        /*0382*/ 	.byte	0x04
	.zero		1


	//   ....[38]....
        /*0384*/ 	.word	0x000008d0
        /*0388*/ 	.word	0x000000ff
        /*038c*/ 	.word	0x00000098
        /*0390*/ 	.short	0x0100
        /*0392*/ 	.byte	0x04
	.zero		1


	//   ....[39]....
        /*0394*/ 	.word	0x000008e0
        /*0398*/ 	.word	0x000000ff
        /*039c*/ 	.word	0x00000168
        /*03a0*/ 	.short	0x0100
        /*03a2*/ 	.byte	0x04
	.zero		1


	//   ....[40]....
        /*03a4*/ 	.word	0x000008f0
        /*03a8*/ 	.word	0x000000ff
        /*03ac*/ 	.word	0x000000a0
        /*03b0*/ 	.short	0x0100
        /*03b2*/ 	.byte	0x04
	.zero		1


	//   ....[41]....
        /*03b4*/ 	.word	0x00000900
        /*03b8*/ 	.word	0x000000ff
        /*03bc*/ 	.word	0x00000170
        /*03c0*/ 	.short	0x0100
        /*03c2*/ 	.byte	0x04
	.zero		1


	//   ....[42]....
        /*03c4*/ 	.word	0x00000910
        /*03c8*/ 	.word	0x000000ff
        /*03cc*/ 	.word	0x000000a8
        /*03d0*/ 	.short	0x0100
        /*03d2*/ 	.byte	0x04
	.zero		1


	//   ....[43]....
        /*03d4*/ 	.word	0x00000920
        /*03d8*/ 	.word	0x000000ff
        /*03dc*/ 	.word	0x00000178
        /*03e0*/ 	.short	0x0100
        /*03e2*/ 	.byte	0x04
	.zero		1


	//   ....[44]....
        /*03e4*/ 	.word	0x00000930
        /*03e8*/ 	.word	0x000000ff
        /*03ec*/ 	.word	0x000000b0
        /*03f0*/ 	.short	0x0100
        /*03f2*/ 	.byte	0x04
	.zero		1


	//   ....[45]....
        /*03f4*/ 	.word	0x00000940
        /*03f8*/ 	.word	0x000000ff
        /*03fc*/ 	.word	0x00000180
        /*0400*/ 	.short	0x0100
        /*0402*/ 	.byte	0x04
	.zero		1


	//   ....[46]....
        /*0404*/ 	.word	0x00000950
        /*0408*/ 	.word	0x000000ff
        /*040c*/ 	.word	0x000000b8
        /*0410*/ 	.short	0x0100
        /*0412*/ 	.byte	0x04
	.zero		1


	//   ....[47]....
        /*0414*/ 	.word	0x00000960
        /*0418*/ 	.word	0x000000ff
        /*041c*/ 	.word	0x00000188
        /*0420*/ 	.short	0x0100
        /*0422*/ 	.byte	0x04
	.zero		1


	//   ....[48]....
        /*0424*/ 	.word	0x00000970
        /*0428*/ 	.word	0x000000ff
        /*042c*/ 	.word	0x000000c0
        /*0430*/ 	.short	0x0100
        /*0432*/ 	.byte	0x04
	.zero		1


	//   ....[49]....
        /*0434*/ 	.word	0x00000980
        /*0438*/ 	.word	0x000000ff
        /*043c*/ 	.word	0x00000190
        /*0440*/ 	.short	0x0100
        /*0442*/ 	.byte	0x04
	.zero		1


	//   ....[50]....
        /*0444*/ 	.word	0x00000990
        /*0448*/ 	.word	0x000000ff
        /*044c*/ 	.word	0x000000c8
        /*0450*/ 	.short	0x0100
        /*0452*/ 	.byte	0x04
	.zero		1


	//   ....[51]....
        /*0454*/ 	.word	0x000009a0
        /*0458*/ 	.word	0x000000ff
        /*045c*/ 	.word	0x00000198
        /*0460*/ 	.short	0x0100
        /*0462*/ 	.byte	0x04
	.zero		1


	//   ....[52]....
        /*0464*/ 	.word	0x00000ad0
        /*0468*/ 	.word	0x000000ff
        /*046c*/ 	.word	0x000001a0
        /*0470*/ 	.short	0x0100
        /*0472*/ 	.byte	0x04
	.zero		1


	//   ....[53]....
        /*0474*/ 	.word	0x00000ae0
        /*0478*/ 	.word	0x000000ff
        /*047c*/ 	.word	0x000001c0
        /*0480*/ 	.short	0x0100
        /*0482*/ 	.byte	0x04
	.zero		1


	//   ....[54]....
        /*0484*/ 	.word	0x00000af0
        /*0488*/ 	.word	0x000000ff
        /*048c*/ 	.word	0x000001a8
        /*0490*/ 	.short	0x0100
        /*0492*/ 	.byte	0x04
	.zero		1


	//   ....[55]....
        /*0494*/ 	.word	0x00000b00
        /*0498*/ 	.word	0x000000ff
        /*049c*/ 	.word	0x000001c8
        /*04a0*/ 	.short	0x0100
        /*04a2*/ 	.byte	0x04
	.zero		1


	//   ....[56]....
        /*04a4*/ 	.word	0x00000b10
        /*04a8*/ 	.word	0x000000ff
        /*04ac*/ 	.word	0x000001b0
        /*04b0*/ 	.short	0x0100
        /*04b2*/ 	.byte	0x04
	.zero		1


	//   ....[57]....
        /*04b4*/ 	.word	0x00000b20
        /*04b8*/ 	.word	0x000000ff
        /*04bc*/ 	.word	0x000001d0
        /*04c0*/ 	.short	0x0100
        /*04c2*/ 	.byte	0x04
	.zero		1


	//   ....[58]....
        /*04c4*/ 	.word	0x00000b30
        /*04c8*/ 	.word	0x000000ff
        /*04cc*/ 	.word	0x000001b8
        /*04d0*/ 	.short	0x0100
        /*04d2*/ 	.byte	0x04
	.zero		1


	//   ....[59]....
        /*04d4*/ 	.word	0x00000b40
        /*04d8*/ 	.word	0x000000ff
        /*04dc*/ 	.word	0x000001d8
        /*04e0*/ 	.short	0x0100
        /*04e2*/ 	.byte	0x04
	.zero		1


	//   ....[60]....
        /*04e4*/ 	.word	0x00000c20
        /*04e8*/ 	.word	0x000000ff
        /*04ec*/ 	.word	0x000001e0
        /*04f0*/ 	.short	0x0100
        /*04f2*/ 	.byte	0x06
	.zero		1


	//   ....[61]....
        /*04f4*/ 	.word	0x00000c30
        /*04f8*/ 	.word	0x000000ff
        /*04fc*/ 	.word	0x000001e8
        /*0500*/ 	.short	0x0100
        /*0502*/ 	.byte	0x06
	.zero		1


	//   ....[62]....
        /*0504*/ 	.word	0x00000d60
        /*0508*/ 	.word	0x000000ff
        /*050c*/ 	.word	0x000001f0
        /*0510*/ 	.short	0x0100
        /*0512*/ 	.byte	0x06
	.zero		1


	//   ....[63]....
        /*0514*/ 	.word	0x00000d70
        /*0518*/ 	.word	0x000000ff
        /*051c*/ 	.word	0x00000200
        /*0520*/ 	.short	0x0100
        /*0522*/ 	.byte	0x06
	.zero		1


	//   ....[64]....
        /*0524*/ 	.word	0x00000d80
        /*0528*/ 	.word	0x000000ff
        /*052c*/ 	.word	0x000001f8
        /*0530*/ 	.short	0x0100
        /*0532*/ 	.byte	0x06
	.zero		1


	//   ....[65]....
        /*0534*/ 	.word	0x00000d90
        /*0538*/ 	.word	0x000000ff
        /*053c*/ 	.word	0x00000208
        /*0540*/ 	.short	0x0100
        /*0542*/ 	.byte	0x06
	.zero		1


	//   ....[66]....
        /*0544*/ 	.word	0x00000eb0
        /*0548*/ 	.word	0x000000ff
        /*054c*/ 	.word	0x00000210
        /*0550*/ 	.short	0x0100
        /*0552*/ 	.byte	0x04
	.zero		1


	//   ....[67]....
        /*0554*/ 	.word	0x00000ec0
        /*0558*/ 	.word	0x000000ff
        /*055c*/ 	.word	0x00000230
        /*0560*/ 	.short	0x0100
        /*0562*/ 	.byte	0x04
	.zero		1


	//   ....[68]....
        /*0564*/ 	.word	0x00000ed0
        /*0568*/ 	.word	0x000000ff
        /*056c*/ 	.word	0x00000218
        /*0570*/ 	.short	0x0100
        /*0572*/ 	.byte	0x04
	.zero		1


	//   ....[69]....
        /*0574*/ 	.word	0x00000ee0
        /*0578*/ 	.word	0x000000ff
        /*057c*/ 	.word	0x00000238
        /*0580*/ 	.short	0x0100
        /*0582*/ 	.byte	0x04
	.zero		1


	//   ....[70]....
        /*0584*/ 	.word	0x00000ef0
        /*0588*/ 	.word	0x000000ff
        /*058c*/ 	.word	0x00000220
        /*0590*/ 	.short	0x0100
        /*0592*/ 	.byte	0x04
	.zero		1


	//   ....[71]....
        /*0594*/ 	.word	0x00000f00
        /*0598*/ 	.word	0x000000ff
        /*059c*/ 	.word	0x00000240
        /*05a0*/ 	.short	0x0100
        /*05a2*/ 	.byte	0x04
	.zero		1


	//   ....[72]....
        /*05a4*/ 	.word	0x00000f10
        /*05a8*/ 	.word	0x000000ff
        /*05ac*/ 	.word	0x00000228
        /*05b0*/ 	.short	0x0100
        /*05b2*/ 	.byte	0x04
	.zero		1


	//   ....[73]....
        /*05b4*/ 	.word	0x00000f20
        /*05b8*/ 	.word	0x000000ff
        /*05bc*/ 	.word	0x00000248
        /*05c0*/ 	.short	0x0100
        /*05c2*/ 	.byte	0x04
	.zero		1


	//   ....[74]....
        /*05c4*/ 	.word	0x00001010
        /*05c8*/ 	.word	0x000000ff
        /*05cc*/ 	.word	0x00000250
        /*05d0*/ 	.short	0x0100
        /*05d2*/ 	.byte	0x04
	.zero		1


	//   ....[75]....
        /*05d4*/ 	.word	0x00001020
        /*05d8*/ 	.word	0x000000ff
        /*05dc*/ 	.word	0x00000260
        /*05e0*/ 	.short	0x0100
        /*05e2*/ 	.byte	0x04
	.zero		1


	//   ....[76]....
        /*05e4*/ 	.word	0x00001030
        /*05e8*/ 	.word	0x000000ff
        /*05ec*/ 	.word	0x00000258
        /*05f0*/ 	.short	0x0100
        /*05f2*/ 	.byte	0x04
	.zero		1


	//   ....[77]....
        /*05f4*/ 	.word	0x00001040
        /*05f8*/ 	.word	0x000000ff
        /*05fc*/ 	.word	0x00000268
        /*0600*/ 	.short	0x0100
        /*0602*/ 	.byte	0x04
	.zero		1


	//   ....[78]....
        /*0604*/ 	.word	0x00001140
        /*0608*/ 	.word	0x000000ff
        /*060c*/ 	.word	0x00000270
        /*0610*/ 	.short	0x0100
        /*0612*/ 	.byte	0x06
	.zero		1


	//   ....[79]....
        /*0614*/ 	.word	0x00001cc0
        /*0618*/ 	.word	0x00000000
        /*061c*/ 	.word	0x00000260
        /*0620*/ 	.short	0x010a
        /*0622*/ 	.byte	0xff
	.zero		1


	//   ....[80]....
        /*0624*/ 	.word	0x00001cf0
        /*0628*/ 	.word	0x00000000
        /*062c*/ 	.word	0x00000250
        /*0630*/ 	.short	0x0101
        /*0632*/ 	.byte	0xff
	.zero		1


	//   ....[81]....
        /*0634*/ 	.word	0x00001db0
        /*0638*/ 	.word	0x000000ff
        /*063c*/ 	.word	0x000000d0
        /*0640*/ 	.short	0x010a
        /*0642*/ 	.byte	0x04
	.zero		1


	//   ....[82]....
        /*0644*/ 	.word	0x00001e70
        /*0648*/ 	.word	0x000000ff
        /*064c*/ 	.word	0x000000d0
        /*0650*/ 	.short	0x010a
        /*0652*/ 	.byte	0x21
	.zero		1


	//   ....[83]....
        /*0654*/ 	.word	0x00002040
        /*0658*/ 	.word	0x000000ff
        /*065c*/ 	.word	0x000000d0
        /*0660*/ 	.short	0x010a
        /*0662*/ 	.byte	0x07
	.zero		1


	//   ....[84]....
        /*0664*/ 	.word	0x00002140
        /*0668*/ 	.word	0x000000ff
        /*066c*/ 	.word	0x000001e8
        /*0670*/ 	.short	0x0101
        /*0672*/ 	.byte	0x06
	.zero		1


	//   ....[85]....
        /*0674*/ 	.word	0x00002160
        /*0678*/ 	.word	0x000000ff
        /*067c*/ 	.word	0x000000d0
        /*0680*/ 	.short	0x010a
        /*0682*/ 	.byte	0x04
	.zero		1


	//   ....[86]....
        /*0684*/ 	.word	0x000021e0
        /*0688*/ 	.word	0x000000ff
        /*068c*/ 	.word	0x000000d0
        /*0690*/ 	.short	0x010a
        /*0692*/ 	.byte	0x11
	.zero		1


	//   ....[87]....
        /*0694*/ 	.word	0x00002370
        /*0698*/ 	.word	0x000000ff
        /*069c*/ 	.word	0x000000d0
        /*06a0*/ 	.short	0x010a
        /*06a2*/ 	.byte	0x08
	.zero		1


	//   ....[88]....
        /*06a4*/ 	.word	0x000024e0
        /*06a8*/ 	.word	0x00000003
        /*06ac*/ 	.word	0x000001f0
        /*06b0*/ 	.short	0x010a
        /*06b2*/ 	.byte	0xff
	.zero		1


	//   ....[89]....
        /*06b4*/ 	.word	0x00002630
        /*06b8*/ 	.word	0x00000000
        /*06bc*/ 	.word	0x00000000
        /*06c0*/ 	.short	0x0101
        /*06c2*/ 	.byte	0xff
	.zero		1


	//   ....[90]....
        /*06c4*/ 	.word	0x00002be0
        /*06c8*/ 	.word	0x000000ff
        /*06cc*/ 	.word	0x00000000
        /*06d0*/ 	.short	0x010a
        /*06d2*/ 	.byte	0x04
	.zero		1


	//   ....[91]....
        /*06d4*/ 	.word	0x00002c70
        /*06d8*/ 	.word	0x000000ff
        /*06dc*/ 	.word	0x00000000
        /*06e0*/ 	.short	0x010a
        /*06e2*/ 	.byte	0x05
	.zero		1


	//   ....[92]....
        /*06e4*/ 	.word	0x00002d00
        /*06e8*/ 	.word	0x000000ff
        /*06ec*/ 	.word	0x00000000
        /*06f0*/ 	.short	0x010a
        /*06f2*/ 	.byte	0x05
	.zero		1


	//   ....[93]....
        /*06f4*/ 	.word	0x00002d90
        /*06f8*/ 	.word	0x000000ff
        /*06fc*/ 	.word	0x00000000
        /*0700*/ 	.short	0x010a
        /*0702*/ 	.byte	0x05
	.zero		1


	//   ....[94]....
        /*0704*/ 	.word	0x00002e20
        /*0708*/ 	.word	0x000000ff
        /*070c*/ 	.word	0x00000000
        /*0710*/ 	.short	0x010a
        /*0712*/ 	.byte	0x05
	.zero		1


	//   ....[95]....
        /*0714*/ 	.word	0x00002eb0
        /*0718*/ 	.word	0x000000ff
        /*071c*/ 	.word	0x00000000
        /*0720*/ 	.short	0x010a
        /*0722*/ 	.byte	0x05
	.zero		1


	//   ....[96]....
        /*0724*/ 	.word	0x00002f40
        /*0728*/ 	.word	0x000000ff
        /*072c*/ 	.word	0x00000000
        /*0730*/ 	.short	0x010a
        /*0732*/ 	.byte	0x05
	.zero		1


	//   ....[97]....
        /*0734*/ 	.word	0x00002fd0
        /*0738*/ 	.word	0x000000ff
        /*073c*/ 	.word	0x00000000
        /*0740*/ 	.short	0x010a
        /*0742*/ 	.byte	0x05
	.zero		1


	//   ....[98]....
        /*0744*/ 	.word	0x00003060
        /*0748*/ 	.word	0x000000ff
        /*074c*/ 	.word	0x00000000
        /*0750*/ 	.short	0x010a
        /*0752*/ 	.byte	0x05
	.zero		1


	//   ....[99]....
        /*0754*/ 	.word	0x000030f0
        /*0758*/ 	.word	0x000000ff
        /*075c*/ 	.word	0x00000000
        /*0760*/ 	.short	0x010a
        /*0762*/ 	.byte	0x05
	.zero		1


	//   ....[100]....
        /*0764*/ 	.word	0x00003180
        /*0768*/ 	.word	0x000000ff
        /*076c*/ 	.word	0x00000000
        /*0770*/ 	.short	0x010a
        /*0772*/ 	.byte	0x05
	.zero		1


	//   ....[101]....
        /*0774*/ 	.word	0x00003210
        /*0778*/ 	.word	0x000000ff
        /*077c*/ 	.word	0x00000000
        /*0780*/ 	.short	0x010a
        /*0782*/ 	.byte	0x05
	.zero		1


	//   ....[102]....
        /*0784*/ 	.word	0x000032a0
        /*0788*/ 	.word	0x000000ff
        /*078c*/ 	.word	0x00000000
        /*0790*/ 	.short	0x010a
        /*0792*/ 	.byte	0x05
	.zero		1


	//   ....[103]....
        /*0794*/ 	.word	0x00003330
        /*0798*/ 	.word	0x000000ff
        /*079c*/ 	.word	0x00000000
        /*07a0*/ 	.short	0x010a
        /*07a2*/ 	.byte	0x05
	.zero		1


	//   ....[104]....
        /*07a4*/ 	.word	0x000033c0
        /*07a8*/ 	.word	0x000000ff
        /*07ac*/ 	.word	0x00000000
        /*07b0*/ 	.short	0x010a
        /*07b2*/ 	.byte	0x05
	.zero		1


	//   ....[105]....
        /*07b4*/ 	.word	0x00003450
        /*07b8*/ 	.word	0x000000ff
        /*07bc*/ 	.word	0x00000000
        /*07c0*/ 	.short	0x010a
        /*07c2*/ 	.byte	0x05
	.zero		1


	//   ....[106]....
        /*07c4*/ 	.word	0x000034e0
        /*07c8*/ 	.word	0x000000ff
        /*07cc*/ 	.word	0x00000000
        /*07d0*/ 	.short	0x010a
        /*07d2*/ 	.byte	0x05
	.zero		1


	//   ....[107]....
        /*07d4*/ 	.word	0x00003570
        /*07d8*/ 	.word	0x000000ff
        /*07dc*/ 	.word	0x00000000
        /*07e0*/ 	.short	0x010a
        /*07e2*/ 	.byte	0x05
	.zero		1


	//   ....[108]....
        /*07e4*/ 	.word	0x00003600
        /*07e8*/ 	.word	0x000000ff
        /*07ec*/ 	.word	0x00000000
        /*07f0*/ 	.short	0x010a
        /*07f2*/ 	.byte	0x05
	.zero		1


	//   ....[109]....
        /*07f4*/ 	.word	0x00003690
        /*07f8*/ 	.word	0x000000ff
        /*07fc*/ 	.word	0x00000000
        /*0800*/ 	.short	0x010a
        /*0802*/ 	.byte	0x05
	.zero		1


	//   ....[110]....
        /*0804*/ 	.word	0x00003720
        /*0808*/ 	.word	0x000000ff
        /*080c*/ 	.word	0x00000000
        /*0810*/ 	.short	0x010a
        /*0812*/ 	.byte	0x05
	.zero		1


	//   ....[111]....
        /*0814*/ 	.word	0x000037b0
        /*0818*/ 	.word	0x000000ff
        /*081c*/ 	.word	0x00000000
        /*0820*/ 	.short	0x010a
        /*0822*/ 	.byte	0x05
	.zero		1


	//   ....[112]....
        /*0824*/ 	.word	0x00003840
        /*0828*/ 	.word	0x000000ff
        /*082c*/ 	.word	0x00000000
        /*0830*/ 	.short	0x010a
        /*0832*/ 	.byte	0x05
	.zero		1


	//   ....[113]....
        /*0834*/ 	.word	0x000038d0
        /*0838*/ 	.word	0x000000ff
        /*083c*/ 	.word	0x00000000
        /*0840*/ 	.short	0x010a
        /*0842*/ 	.byte	0x05
	.zero		1


	//   ....[114]....
        /*0844*/ 	.word	0x00003960
        /*0848*/ 	.word	0x000000ff
        /*084c*/ 	.word	0x00000000
        /*0850*/ 	.short	0x010a
        /*0852*/ 	.byte	0x05
	.zero		1


	//   ....[115]....
        /*0854*/ 	.word	0x00003a00
        /*0858*/ 	.word	0x00000000
        /*085c*/ 	.word	0x00000000
        /*0860*/ 	.short	0x010a
        /*0862*/ 	.byte	0xff
	.zero		1


	//   ....[116]....
        /*0864*/ 	.word	0x00003b20
        /*0868*/ 	.word	0x00000002
        /*086c*/ 	.word	0x00000250
        /*0870*/ 	.short	0x010a
        /*0872*/ 	.byte	0xff
	.zero		1


	//   ....[117]....
        /*0874*/ 	.word	0x00003b90
        /*0878*/ 	.word	0x00000002
        /*087c*/ 	.word	0x00000000
        /*0880*/ 	.short	0x0101
        /*0882*/ 	.byte	0xff
	.zero		1


	//   ....[118]....
        /*0884*/ 	.word	0x00003bb0
        /*0888*/ 	.word	0x000000ff
        /*088c*/ 	.word	0x00000200
        /*0890*/ 	.short	0x010a
        /*0892*/ 	.byte	0x04
	.zero		1


	//   ....[119]....
        /*0894*/ 	.word	0x00003cd0
        /*0898*/ 	.word	0x00000002
        /*089c*/ 	.word	0x000001f0
        /*08a0*/ 	.short	0x010a
        /*08a2*/ 	.byte	0xff
	.zero		1


	//   ....[120]....
        /*08a4*/ 	.word	0x00003dd0
        /*08a8*/ 	.word	0x00000002
        /*08ac*/ 	.word	0x00000000
        /*08b0*/ 	.short	0x0101
        /*08b2*/ 	.byte	0xff
	.zero		1


	//   ....[121]....
        /*08b4*/ 	.word	0x00003e60
        /*08b8*/ 	.word	0x000000ff
        /*08bc*/ 	.word	0x00000200
        /*08c0*/ 	.short	0x0106
        /*08c2*/ 	.byte	0x04
	.zero		1


	//   ....[122]....
        /*08c4*/ 	.word	0x00003e80
        /*08c8*/ 	.word	0x000000ff
        /*08cc*/ 	.word	0x00000200
        /*08d0*/ 	.short	0x010a
        /*08d2*/ 	.byte	0x04
	.zero		1


	//   ....[123]....
        /*08d4*/ 	.word	0x00003f10
        /*08d8*/ 	.word	0x000000ff
        /*08dc*/ 	.word	0x00000200
        /*08e0*/ 	.short	0x0106
        /*08e2*/ 	.byte	0x07
	.zero		1


	//   ....[124]....
        /*08e4*/ 	.word	0x00003f50
        /*08e8*/ 	.word	0x00000000
        /*08ec*/ 	.word	0x00000200
        /*08f0*/ 	.short	0x010a
        /*08f2*/ 	.byte	0xff
	.zero		1


	//   ....[125]....
        /*08f4*/ 	.word	0x00004190
        /*08f8*/ 	.word	0x000000ff
        /*08fc*/ 	.word	0x00000008
        /*0900*/ 	.short	0x010a
        /*0902*/ 	.byte	0x05
	.zero		1


	//   ....[126]....
        /*0904*/ 	.word	0x000041b0
        /*0908*/ 	.word	0x000000ff
        /*090c*/ 	.word	0x00000008
        /*0910*/ 	.short	0x010a
        /*0912*/ 	.byte	0x05
	.zero		1


	//   ....[127]....
        /*0914*/ 	.word	0x00004340
        /*0918*/ 	.word	0x000000ff
        /*091c*/ 	.word	0x00000008
        /*0920*/ 	.short	0x010a
        /*0922*/ 	.byte	0x05
	.zero		1


	//   ....[128]....
        /*0924*/ 	.word	0x00004360
        /*0928*/ 	.word	0x000000ff
        /*092c*/ 	.word	0x00000008
        /*0930*/ 	.short	0x010a
        /*0932*/ 	.byte	0x05
	.zero		1


	//   ....[129]....
        /*0934*/ 	.word	0x00004420
        /*0938*/ 	.word	0x000000ff
        /*093c*/ 	.word	0x00000000
        /*0940*/ 	.short	0x0101
        /*0942*/ 	.byte	0x04
	.zero		1


	//   ....[130]....
        /*0944*/ 	.word	0x00004720
        /*0948*/ 	.word	0x00000000
        /*094c*/ 	.word	0x000001f0
        /*0950*/ 	.short	0x010a
        /*0952*/ 	.byte	0xff
	.zero		1


	//   ....[131]....
        /*0954*/ 	.word	0x000047e0
        /*0958*/ 	.word	0x00000000
        /*095c*/ 	.word	0x00000000
        /*0960*/ 	.short	0x0101
        /*0962*/ 	.byte	0xff
	.zero		1


	//   ....[132]....
        /*0964*/ 	.word	0x000048a0
        /*0968*/ 	.word	0x000000ff
        /*096c*/ 	.word	0x00000000
        /*0970*/ 	.short	0x010a
        /*0972*/ 	.byte	0x04
	.zero		1


	//   ....[133]....
        /*0974*/ 	.word	0x000048b0
        /*0978*/ 	.word	0x000000ff
        /*097c*/ 	.word	0x00000230
        /*0980*/ 	.short	0x010a
        /*0982*/ 	.byte	0x17
	.zero		1


	//   ....[134]....
        /*0984*/ 	.word	0x00004960
        /*0988*/ 	.word	0x000000ff
        /*098c*/ 	.word	0x00000000
        /*0990*/ 	.short	0x010a
        /*0992*/ 	.byte	0x05
	.zero		1


	//   ....[135]....
        /*0994*/ 	.word	0x00004aa0
        /*0998*/ 	.word	0x000000ff
        /*099c*/ 	.word	0x00000000
        /*09a0*/ 	.short	0x010a
        /*09a2*/ 	.byte	0x04
	.zero		1


	//   ....[136]....
        /*09a4*/ 	.word	0x00004cf0
        /*09a8*/ 	.word	0x000000ff
        /*09ac*/ 	.word	0x00000000
        /*09b0*/ 	.short	0x010a
        /*09b2*/ 	.byte	0x04
	.zero		1


	//   ....[137]....
        /*09b4*/ 	.word	0x00004d80
        /*09b8*/ 	.word	0x000000ff
        /*09bc*/ 	.word	0x00000000
        /*09c0*/ 	.short	0x010a
        /*09c2*/ 	.byte	0x05
	.zero		1


	//   ....[138]....
        /*09c4*/ 	.word	0x00004e10
        /*09c8*/ 	.word	0x000000ff
        /*09cc*/ 	.word	0x00000000
        /*09d0*/ 	.short	0x010a
        /*09d2*/ 	.byte	0x05
	.zero		1


	//   ....[139]....
        /*09d4*/ 	.word	0x00004eb0
        /*09d8*/ 	.word	0x00000000
        /*09dc*/ 	.word	0x00000000
        /*09e0*/ 	.short	0x010a
        /*09e2*/ 	.byte	0xff
	.zero		1


	//   ....[140]....
        /*09e4*/ 	.word	0x00004ef0
        /*09e8*/ 	.word	0x00000000
        /*09ec*/ 	.word	0x00000000
        /*09f0*/ 	.short	0x010a
        /*09f2*/ 	.byte	0xff
	.zero		1


	//   ....[141]....
        /*09f4*/ 	.word	0x00004f60
        /*09f8*/ 	.word	0x000000ff
        /*09fc*/ 	.word	0x00000000
        /*0a00*/ 	.short	0x0101
        /*0a02*/ 	.byte	0x04
	.zero		1


	//   ....[142]....
        /*0a04*/ 	.word	0x00004fa0
        /*0a08*/ 	.word	0x000000ff
        /*0a0c*/ 	.word	0x00000270
        /*0a10*/ 	.short	0x010a
        /*0a12*/ 	.byte	0x11
	.zero		1


	//   ....[143]....
        /*0a14*/ 	.word	0x00004ff0
        /*0a18*/ 	.word	0x000000ff
        /*0a1c*/ 	.word	0x00000000
        /*0a20*/ 	.short	0x0101
        /*0a22*/ 	.byte	0x04
	.zero		1


	//   ....[144]....
        /*0a24*/ 	.word	0x000054d0
        /*0a28*/ 	.word	0x00000008
        /*0a2c*/ 	.word	0x000001f0
        /*0a30*/ 	.short	0x010a
        /*0a32*/ 	.byte	0xff
	.zero		1


	//   ....[145]....
        /*0a34*/ 	.word	0x00005640
        /*0a38*/ 	.word	0x00000000
        /*0a3c*/ 	.word	0x00000000
        /*0a40*/ 	.short	0x0101
        /*0a42*/ 	.byte	0xff
	.zero		1


	//   ....[146]....
        /*0a44*/ 	.word	0x00005b20
        /*0a48*/ 	.word	0x000000ff
        /*0a4c*/ 	.word	0x000001e8
        /*0a50*/ 	.short	0x010a
        /*0a52*/ 	.byte	0x15
	.zero		1


	//   ....[147]....
        /*0a54*/ 	.word	0x00005cb0
        /*0a58*/ 	.word	0x000000ff
        /*0a5c*/ 	.word	0x000001c0
        /*0a60*/ 	.short	0x010a
        /*0a62*/ 	.byte	0x15
	.zero		1


	//   ....[148]....
        /*0a64*/ 	.word	0x00005e80
        /*0a68*/ 	.word	0x000000ff
        /*0a6c*/ 	.word	0x000001a0
        /*0a70*/ 	.short	0x010b
        /*0a72*/ 	.byte	0x15
	.zero		1


	//   ....[149]....
        /*0a74*/ 	.word	0x00005ea0
        /*0a78*/ 	.word	0x000000ff
        /*0a7c*/ 	.word	0x00000000
        /*0a80*/ 	.short	0x0101
        /*0a82*/ 	.byte	0x04
	.zero		1


	//   ....[150]....
        /*0a84*/ 	.word	0x00005eb0
        /*0a88*/ 	.word	0x000000ff
        /*0a8c*/ 	.word	0x000001c8
        /*0a90*/ 	.short	0x010a
        /*0a92*/ 	.byte	0x15
	.zero		1


	//   ....[151]....
        /*0a94*/ 	.word	0x00006060
        /*0a98*/ 	.word	0x000000ff
        /*0a9c*/ 	.word	0x000001a8
        /*0aa0*/ 	.short	0x010b
        /*0aa2*/ 	.byte	0x15
	.zero		1


	//   ....[152]....
        /*0aa4*/ 	.word	0x00006080
        /*0aa8*/ 	.word	0x000000ff
        /*0aac*/ 	.word	0x00000000
        /*0ab0*/ 	.short	0x0101
        /*0ab2*/ 	.byte	0x04
	.zero		1


	//   ....[153]....
        /*0ab4*/ 	.word	0x00006090
        /*0ab8*/ 	.word	0x000000ff
        /*0abc*/ 	.word	0x000001d0
        /*0ac0*/ 	.short	0x010a
        /*0ac2*/ 	.byte	0x15
	.zero		1


	//   ....[154]....
        /*0ac4*/ 	.word	0x00006260
        /*0ac8*/ 	.word	0x000000ff
        /*0acc*/ 	.word	0x000001b0
        /*0ad0*/ 	.short	0x010b
        /*0ad2*/ 	.byte	0x15
	.zero		1


	//   ....[155]....
        /*0ad4*/ 	.word	0x00006280
        /*0ad8*/ 	.word	0x000000ff
        /*0adc*/ 	.word	0x00000000
        /*0ae0*/ 	.short	0x0101
        /*0ae2*/ 	.byte	0x04
	.zero		1


	//   ....[156]....
        /*0ae4*/ 	.word	0x00006290
        /*0ae8*/ 	.word	0x000000ff
        /*0aec*/ 	.word	0x000001d8
        /*0af0*/ 	.short	0x010a
        /*0af2*/ 	.byte	0x15
	.zero		1


	//   ....[157]....
        /*0af4*/ 	.word	0x000064e0
        /*0af8*/ 	.word	0x000000ff
        /*0afc*/ 	.word	0x000001b8
        /*0b00*/ 	.short	0x010b
        /*0b02*/ 	.byte	0x15
	.zero		1


	//   ....[158]....
        /*0b04*/ 	.word	0x000064f0
        /*0b08*/ 	.word	0x000000ff
        /*0b0c*/ 	.word	0x00000000
        /*0b10*/ 	.short	0x0101
        /*0b12*/ 	.byte	0x34
	.zero		1


	//   ....[159]....
        /*0b14*/ 	.word	0x00006520
        /*0b18*/ 	.word	0x000000ff
        /*0b1c*/ 	.word	0x000001c0
        /*0b20*/ 	.short	0x010a
        /*0b22*/ 	.byte	0x15
	.zero		1


	//   ....[160]....
        /*0b24*/ 	.word	0x00006540
        /*0b28*/ 	.word	0x000000ff
        /*0b2c*/ 	.word	0x000001c8
        /*0b30*/ 	.short	0x010a
        /*0b32*/ 	.byte	0x15
	.zero		1


	//   ....[161]....
        /*0b34*/ 	.word	0x00006560
        /*0b38*/ 	.word	0x000000ff
        /*0b3c*/ 	.word	0x000001d0
        /*0b40*/ 	.short	0x010a
        /*0b42*/ 	.byte	0x15
	.zero		1


	//   ....[162]....
        /*0b44*/ 	.word	0x000065a0
        /*0b48*/ 	.word	0x00000000
        /*0b4c*/ 	.word	0x000001d8
        /*0b50*/ 	.short	0x010a
        /*0b52*/ 	.byte	0xff
	.zero		1


	//   ....[163]....
        /*0b54*/ 	.word	0x000068e0
        /*0b58*/ 	.word	0x00000003
        /*0b5c*/ 	.word	0x000001f0
        /*0b60*/ 	.short	0x010a
        /*0b62*/ 	.byte	0xff
	.zero		1


	//   ....[164]....
        /*0b64*/ 	.word	0x00006a60
        /*0b68*/ 	.word	0x00000000
        /*0b6c*/ 	.word	0x00000000
        /*0b70*/ 	.short	0x0101
        /*0b72*/ 	.byte	0xff
	.zero		1


	//   ....[165]....
        /*0b74*/ 	.word	0x000075a0
        /*0b78*/ 	.word	0x000000ff
        /*0b7c*/ 	.word	0x000001a0
        /*0b80*/ 	.short	0x010a
        /*0b82*/ 	.byte	0x2b
	.zero		1


	//   ....[166]....
        /*0b84*/ 	.word	0x000075e0
        /*0b88*/ 	.word	0x00000035
        /*0b8c*/ 	.word	0x00000210
        /*0b90*/ 	.short	0x010a
        /*0b92*/ 	.byte	0xff
	.zero		1


	//   ....[167]....
        /*0b94*/ 	.word	0x000076f0
        /*0b98*/ 	.word	0x000000ff
        /*0b9c*/ 	.word	0x000001a0
        /*0ba0*/ 	.short	0x010a
        /*0ba2*/ 	.byte	0x2b
	.zero		1


	//   ....[168]....
        /*0ba4*/ 	.word	0x000077c0
        /*0ba8*/ 	.word	0x00000035
        /*0bac*/ 	.word	0x00000210
        /*0bb0*/ 	.short	0x010a
        /*0bb2*/ 	.byte	0xff
	.zero		1


	//   ....[169]....
        /*0bb4*/ 	.word	0x00007f80
        /*0bb8*/ 	.word	0x00000000
        /*0bbc*/ 	.word	0x00000000
        /*0bc0*/ 	.short	0x0101
        /*0bc2*/ 	.byte	0xff
	.zero		1


	//   ....[170]....
        /*0bc4*/ 	.word	0x00007f90
        /*0bc8*/ 	.word	0x00000002
        /*0bcc*/ 	.word	0x000001a0
        /*0bd0*/ 	.short	0x010a
        /*0bd2*/ 	.byte	0xff
	.zero		1


	//   ....[171]....
        /*0bd4*/ 	.word	0x00008050
        /*0bd8*/ 	.word	0x00000002
        /*0bdc*/ 	.word	0x000001a0
        /*0be0*/ 	.short	0x010a
        /*0be2*/ 	.byte	0xff
	.zero		1


	//   ....[172]....
        /*0be4*/ 	.word	0x00008850
        /*0be8*/ 	.word	0x00000000
        /*0bec*/ 	.word	0x00000000
        /*0bf0*/ 	.short	0x0101
        /*0bf2*/ 	.byte	0xff
	.zero		1


	//   ....[173]....
        /*0bf4*/ 	.word	0x00008870
        /*0bf8*/ 	.word	0x00000002
        /*0bfc*/ 	.word	0x000001a0
        /*0c00*/ 	.short	0x010a
        /*0c02*/ 	.byte	0xff
	.zero		1


	//   ....[174]....
        /*0c04*/ 	.word	0x00008920
        /*0c08*/ 	.word	0x00000002
        /*0c0c*/ 	.word	0x000001a0
        /*0c10*/ 	.short	0x010a
        /*0c12*/ 	.byte	0xff
	.zero		1


	//   ....[175]....
        /*0c14*/ 	.word	0x00009120
        /*0c18*/ 	.word	0x00000000
        /*0c1c*/ 	.word	0x00000000
        /*0c20*/ 	.short	0x0101
        /*0c22*/ 	.byte	0xff
	.zero		1


	//   ....[176]....
        /*0c24*/ 	.word	0x00009140
        /*0c28*/ 	.word	0x00000003
        /*0c2c*/ 	.word	0x000001a0
        /*0c30*/ 	.short	0x010a
        /*0c32*/ 	.byte	0xff
	.zero		1


	//   ....[177]....
        /*0c34*/ 	.word	0x000091f0
        /*0c38*/ 	.word	0x00000003
        /*0c3c*/ 	.word	0x000001a0
        /*0c40*/ 	.short	0x010a
        /*0c42*/ 	.byte	0xff
	.zero		1


	//   ....[178]....
        /*0c44*/ 	.word	0x000094a0
        /*0c48*/ 	.word	0x00000035
        /*0c4c*/ 	.word	0x00000000
        /*0c50*/ 	.short	0x0101
        /*0c52*/ 	.byte	0xff
	.zero		1


	//   ....[179]....
        /*0c54*/ 	.word	0x00009a40
        /*0c58*/ 	.word	0x00000000
        /*0c5c*/ 	.word	0x00000000
        /*0c60*/ 	.short	0x0101
        /*0c62*/ 	.byte	0xff
	.zero		1


	//   ....[180]....
        /*0c64*/ 	.word	0x00009cd0
        /*0c68*/ 	.word	0x000000ff
        /*0c6c*/ 	.word	0x00000000
        /*0c70*/ 	.short	0x0101
        /*0c72*/ 	.byte	0x04
	.zero		1


	//   ....[181]....
        /*0c74*/ 	.word	0x00009cf0
        /*0c78*/ 	.word	0x00000000
        /*0c7c*/ 	.word	0x00000260
        /*0c80*/ 	.short	0x010a
        /*0c82*/ 	.byte	0xff
	.zero		1


	//   ....[182]....
        /*0c84*/ 	.word	0x00009d50
        /*0c88*/ 	.word	0x00000000
        /*0c8c*/ 	.word	0x000000d0
        /*0c90*/ 	.short	0x010a
        /*0c92*/ 	.byte	0xff
	.zero		1


	//   ....[183]....
        /*0c94*/ 	.word	0x00009db0
        /*0c98*/ 	.word	0x00000000
        /*0c9c*/ 	.word	0x000000d0
        /*0ca0*/ 	.short	0x010a
        /*0ca2*/ 	.byte	0xff
	.zero		1


	//   ....[184]....
        /*0ca4*/ 	.word	0x00009e00
        /*0ca8*/ 	.word	0x00000003
        /*0cac*/ 	.word	0x000001f0
        /*0cb0*/ 	.short	0x010a
        /*0cb2*/ 	.byte	0xff
	.zero		1


	//   ....[185]....
        /*0cb4*/ 	.word	0x00009e60
        /*0cb8*/ 	.word	0x00000000
        /*0cbc*/ 	.word	0x00000000
        /*0cc0*/ 	.short	0x010a
        /*0cc2*/ 	.byte	0xff
	.zero		1


	//   ....[186]....
        /*0cc4*/ 	.word	0x00009ec0
        /*0cc8*/ 	.word	0x00000000
        /*0ccc*/ 	.word	0x00000000
        /*0cd0*/ 	.short	0x010a
        /*0cd2*/ 	.byte	0xff
	.zero		1


	//   ....[187]....
        /*0cd4*/ 	.word	0x00009f20
        /*0cd8*/ 	.word	0x00000000
        /*0cdc*/ 	.word	0x00000000
        /*0ce0*/ 	.short	0x010a
        /*0ce2*/ 	.byte	0xff
	.zero		1


	//   ....[188]....
        /*0ce4*/ 	.word	0x00009f80
        /*0ce8*/ 	.word	0x00000000
        /*0cec*/ 	.word	0x00000000
        /*0cf0*/ 	.short	0x010a
        /*0cf2*/ 	.byte	0xff
	.zero		1


	//   ....[189]....
        /*0cf4*/ 	.word	0x00009fe0
        /*0cf8*/ 	.word	0x00000000
        /*0cfc*/ 	.word	0x00000000
        /*0d00*/ 	.short	0x010a
        /*0d02*/ 	.byte	0xff
	.zero		1


	//   ....[190]....
        /*0d04*/ 	.word	0x0000a040
        /*0d08*/ 	.word	0x00000000
        /*0d0c*/ 	.word	0x00000000
        /*0d10*/ 	.short	0x010a
        /*0d12*/ 	.byte	0xff
	.zero		1


	//   ....[191]....
        /*0d14*/ 	.word	0x0000a0a0
        /*0d18*/ 	.word	0x00000000
        /*0d1c*/ 	.word	0x00000000
        /*0d20*/ 	.short	0x010a
        /*0d22*/ 	.byte	0xff
	.zero		1


	//   ....[192]....
        /*0d24*/ 	.word	0x0000a100
        /*0d28*/ 	.word	0x00000000
        /*0d2c*/ 	.word	0x00000000
        /*0d30*/ 	.short	0x010a
        /*0d32*/ 	.byte	0xff
	.zero		1


	//   ....[193]....
        /*0d34*/ 	.word	0x0000a160
        /*0d38*/ 	.word	0x00000000
        /*0d3c*/ 	.word	0x00000000
        /*0d40*/ 	.short	0x010a
        /*0d42*/ 	.byte	0xff
	.zero		1


	//   ....[194]....
        /*0d44*/ 	.word	0x0000a1c0
        /*0d48*/ 	.word	0x00000000
        /*0d4c*/ 	.word	0x00000000
        /*0d50*/ 	.short	0x010a
        /*0d52*/ 	.byte	0xff
	.zero		1


	//   ....[195]....
        /*0d54*/ 	.word	0x0000a220
        /*0d58*/ 	.word	0x00000000
        /*0d5c*/ 	.word	0x00000000
        /*0d60*/ 	.short	0x010a
        /*0d62*/ 	.byte	0xff
	.zero		1


	//   ....[196]....
        /*0d64*/ 	.word	0x0000a280
        /*0d68*/ 	.word	0x00000000
        /*0d6c*/ 	.word	0x00000000
        /*0d70*/ 	.short	0x010a
        /*0d72*/ 	.byte	0xff
	.zero		1


	//   ....[197]....
        /*0d74*/ 	.word	0x0000a2e0
        /*0d78*/ 	.word	0x00000000
        /*0d7c*/ 	.word	0x00000000
        /*0d80*/ 	.short	0x010a
        /*0d82*/ 	.byte	0xff
	.zero		1


	//   ....[198]....
        /*0d84*/ 	.word	0x0000a340
        /*0d88*/ 	.word	0x00000000
        /*0d8c*/ 	.word	0x00000000
        /*0d90*/ 	.short	0x010a
        /*0d92*/ 	.byte	0xff
	.zero		1


	//   ....[199]....
        /*0d94*/ 	.word	0x0000a3a0
        /*0d98*/ 	.word	0x00000000
        /*0d9c*/ 	.word	0x00000000
        /*0da0*/ 	.short	0x010a
        /*0da2*/ 	.byte	0xff
	.zero		1


	//   ....[200]....
        /*0da4*/ 	.word	0x0000a400
        /*0da8*/ 	.word	0x00000000
        /*0dac*/ 	.word	0x00000000
        /*0db0*/ 	.short	0x010a
        /*0db2*/ 	.byte	0xff
	.zero		1


	//   ....[201]....
        /*0db4*/ 	.word	0x0000a460
        /*0db8*/ 	.word	0x00000000
        /*0dbc*/ 	.word	0x00000000
        /*0dc0*/ 	.short	0x010a
        /*0dc2*/ 	.byte	0xff
	.zero		1


	//   ....[202]....
        /*0dc4*/ 	.word	0x0000a4c0
        /*0dc8*/ 	.word	0x00000000
        /*0dcc*/ 	.word	0x00000000
        /*0dd0*/ 	.short	0x010a
        /*0dd2*/ 	.byte	0xff
	.zero		1


	//   ....[203]....
        /*0dd4*/ 	.word	0x0000a520
        /*0dd8*/ 	.word	0x00000000
        /*0ddc*/ 	.word	0x00000000
        /*0de0*/ 	.short	0x010a
        /*0de2*/ 	.byte	0xff
	.zero		1


	//   ....[204]....
        /*0de4*/ 	.word	0x0000a580
        /*0de8*/ 	.word	0x00000000
        /*0dec*/ 	.word	0x00000000
        /*0df0*/ 	.short	0x010a
        /*0df2*/ 	.byte	0xff
	.zero		1


	//   ....[205]....
        /*0df4*/ 	.word	0x0000a5e0
        /*0df8*/ 	.word	0x00000000
        /*0dfc*/ 	.word	0x00000000
        /*0e00*/ 	.short	0x010a
        /*0e02*/ 	.byte	0xff
	.zero		1


	//   ....[206]....
        /*0e04*/ 	.word	0x0000a640
        /*0e08*/ 	.word	0x00000000
        /*0e0c*/ 	.word	0x00000000
        /*0e10*/ 	.short	0x010a
        /*0e12*/ 	.byte	0xff
	.zero		1


	//   ....[207]....
        /*0e14*/ 	.word	0x0000a6a0
        /*0e18*/ 	.word	0x00000000
        /*0e1c*/ 	.word	0x00000000
        /*0e20*/ 	.short	0x010a
        /*0e22*/ 	.byte	0xff
	.zero		1


	//   ....[208]....
        /*0e24*/ 	.word	0x0000a700
        /*0e28*/ 	.word	0x00000000
        /*0e2c*/ 	.word	0x00000000
        /*0e30*/ 	.short	0x010a
        /*0e32*/ 	.byte	0xff
	.zero		1


	//   ....[209]....
        /*0e34*/ 	.word	0x0000a760
        /*0e38*/ 	.word	0x00000000
        /*0e3c*/ 	.word	0x00000000
        /*0e40*/ 	.short	0x010a
        /*0e42*/ 	.byte	0xff
	.zero		1


	//   ....[210]....
        /*0e44*/ 	.word	0x0000a7b0
        /*0e48*/ 	.word	0x00000002
        /*0e4c*/ 	.word	0x00000250
        /*0e50*/ 	.short	0x010a
        /*0e52*/ 	.byte	0xff
	.zero		1


	//   ....[211]....
        /*0e54*/ 	.word	0x0000a810
        /*0e58*/ 	.word	0x00000002
        /*0e5c*/ 	.word	0x00000200
        /*0e60*/ 	.short	0x010a
        /*0e62*/ 	.byte	0xff
	.zero		1


	//   ....[212]....
        /*0e64*/ 	.word	0x0000a860
        /*0e68*/ 	.word	0x00000002
        /*0e6c*/ 	.word	0x000001f0
        /*0e70*/ 	.short	0x010a
        /*0e72*/ 	.byte	0xff
	.zero		1


	//   ....[213]....
        /*0e74*/ 	.word	0x0000a8c0
        /*0e78*/ 	.word	0x00000000
        /*0e7c*/ 	.word	0x00000200
        /*0e80*/ 	.short	0x010a
        /*0e82*/ 	.byte	0xff
	.zero		1


	//   ....[214]....
        /*0e84*/ 	.word	0x0000a920
        /*0e88*/ 	.word	0x00000005
        /*0e8c*/ 	.word	0x00000008
        /*0e90*/ 	.short	0x010a
        /*0e92*/ 	.byte	0xff
	.zero		1


	//   ....[215]....
        /*0e94*/ 	.word	0x0000aa00
        /*0e98*/ 	.word	0x00000000
        /*0e9c*/ 	.word	0x00000008
        /*0ea0*/ 	.short	0x010a
        /*0ea2*/ 	.byte	0xff
	.zero		1


	//   ....[216]....
        /*0ea4*/ 	.word	0x0000aa50
        /*0ea8*/ 	.word	0x00000000
        /*0eac*/ 	.word	0x000001f0
        /*0eb0*/ 	.short	0x010a
        /*0eb2*/ 	.byte	0xff
	.zero		1


	//   ....[217]....
        /*0eb4*/ 	.word	0x0000aab0
        /*0eb8*/ 	.word	0x00000000
        /*0ebc*/ 	.word	0x00000230
        /*0ec0*/ 	.short	0x010a
        /*0ec2*/ 	.byte	0xff
	.zero		1


	//   ....[218]....
        /*0ec4*/ 	.word	0x0000ab10
        /*0ec8*/ 	.word	0x00000000
        /*0ecc*/ 	.word	0x00000000
        /*0ed0*/ 	.short	0x010a
        /*0ed2*/ 	.byte	0xff
	.zero		1


	//   ....[219]....
        /*0ed4*/ 	.word	0x0000ab70
        /*0ed8*/ 	.word	0x00000000
        /*0edc*/ 	.word	0x00000000
        /*0ee0*/ 	.short	0x010a
        /*0ee2*/ 	.byte	0xff
	.zero		1


	//   ....[220]....
        /*0ee4*/ 	.word	0x0000abd0
        /*0ee8*/ 	.word	0x00000000
        /*0eec*/ 	.word	0x00000000
        /*0ef0*/ 	.short	0x010a
        /*0ef2*/ 	.byte	0xff
	.zero		1


	//   ....[221]....
        /*0ef4*/ 	.word	0x0000ac30
        /*0ef8*/ 	.word	0x00000000
        /*0efc*/ 	.word	0x00000000
        /*0f00*/ 	.short	0x010a
        /*0f02*/ 	.byte	0xff
	.zero		1


	//   ....[222]....
        /*0f04*/ 	.word	0x0000ac90
        /*0f08*/ 	.word	0x00000000
        /*0f0c*/ 	.word	0x00000270
        /*0f10*/ 	.short	0x010a
        /*0f12*/ 	.byte	0xff
	.zero		1


	//   ....[223]....
        /*0f14*/ 	.word	0x0000ace0
        /*0f18*/ 	.word	0x00000008
        /*0f1c*/ 	.word	0x000001f0
        /*0f20*/ 	.short	0x010a
        /*0f22*/ 	.byte	0xff
	.zero		1


	//   ....[224]....
        /*0f24*/ 	.word	0x0000ad40
        /*0f28*/ 	.word	0x00000000
        /*0f2c*/ 	.word	0x000001e8
        /*0f30*/ 	.short	0x010a
        /*0f32*/ 	.byte	0xff
	.zero		1


	//   ....[225]....
        /*0f34*/ 	.word	0x0000ada0
        /*0f38*/ 	.word	0x00000000
        /*0f3c*/ 	.word	0x000001c0
        /*0f40*/ 	.short	0x010a
        /*0f42*/ 	.byte	0xff
	.zero		1


	//   ....[226]....
        /*0f44*/ 	.word	0x0000ae00
        /*0f48*/ 	.word	0x00000000
        /*0f4c*/ 	.word	0x000001c8
        /*0f50*/ 	.short	0x010a
        /*0f52*/ 	.byte	0xff
	.zero		1


	//   ....[227]....
        /*0f54*/ 	.word	0x0000ae60
        /*0f58*/ 	.word	0x00000000
        /*0f5c*/ 	.word	0x000001d0
        /*0f60*/ 	.short	0x010a
        /*0f62*/ 	.byte	0xff
	.zero		1


	//   ....[228]....
        /*0f64*/ 	.word	0x0000aec0
        /*0f68*/ 	.word	0x00000000
        /*0f6c*/ 	.word	0x000001d8
        /*0f70*/ 	.short	0x010a
        /*0f72*/ 	.byte	0xff
	.zero		1


	//   ....[229]....
        /*0f74*/ 	.word	0x0000af20
        /*0f78*/ 	.word	0x00000000
        /*0f7c*/ 	.word	0x000001c0
        /*0f80*/ 	.short	0x010a
        /*0f82*/ 	.byte	0xff
	.zero		1


	//   ....[230]....
        /*0f84*/ 	.word	0x0000af80
        /*0f88*/ 	.word	0x00000000
        /*0f8c*/ 	.word	0x000001c8
        /*0f90*/ 	.short	0x010a
        /*0f92*/ 	.byte	0xff
	.zero		1


	//   ....[231]....
        /*0f94*/ 	.word	0x0000afe0
        /*0f98*/ 	.word	0x00000000
        /*0f9c*/ 	.word	0x000001d0
        /*0fa0*/ 	.short	0x010a
        /*0fa2*/ 	.byte	0xff
	.zero		1


	//   ....[232]....
        /*0fa4*/ 	.word	0x0000b030
        /*0fa8*/ 	.word	0x00000003
        /*0fac*/ 	.word	0x000001f0
        /*0fb0*/ 	.short	0x010a
        /*0fb2*/ 	.byte	0xff
	.zero		1


	//   ....[233]....
        /*0fb4*/ 	.word	0x0000b090
        /*0fb8*/ 	.word	0x00000002
        /*0fbc*/ 	.word	0x000001a0
        /*0fc0*/ 	.short	0x010a
        /*0fc2*/ 	.byte	0xff
	.zero		1


	//   ....[234]....
        /*0fc4*/ 	.word	0x0000b0e0
        /*0fc8*/ 	.word	0x00000035
        /*0fcc*/ 	.word	0x00000210
        /*0fd0*/ 	.short	0x010a
        /*0fd2*/ 	.byte	0xff
	.zero		1


	//   ....[235]....
        /*0fd4*/ 	.word	0x0000b130
        /*0fd8*/ 	.word	0x00000002
        /*0fdc*/ 	.word	0x000001a0
        /*0fe0*/ 	.short	0x010a
        /*0fe2*/ 	.byte	0xff
	.zero		1


	//   ....[236]....
        /*0fe4*/ 	.word	0x0000b180
        /*0fe8*/ 	.word	0x00000002
        /*0fec*/ 	.word	0x000001a0
        /*0ff0*/ 	.short	0x010a
        /*0ff2*/ 	.byte	0xff
	.zero		1


	//   ....[237]....
        /*0ff4*/ 	.word	0x0000b1d0
        /*0ff8*/ 	.word	0x00000003
        /*0ffc*/ 	.word	0x000001a0
        /*1000*/ 	.short	0x010a
        /*1002*/ 	.byte	0xff
	.zero		1


	//----- nvinfo : EIATTR_NUM_MBARRIERS
	.align		4
.L_47:
        /*1004*/ 	.byte	0x03, 0x38
        /*1006*/ 	.short	0x004f


	//----- nvinfo : EIATTR_EXIT_INSTR_OFFSETS
	.align		4
        /*1008*/ 	.byte	0x04, 0x1c
        /*100a*/ 	.short	(.L_49 - .L_48)


	//   ....[0]....
.L_48:
        /*100c*/ 	.word	0x00003a30


	//   ....[1]....
        /*1010*/ 	.word	0x00003f20


	//   ....[2]....
        /*1014*/ 	.word	0x00003f80


	//   ....[3]....
        /*1018*/ 	.word	0x00005220


	//   ....[4]....
        /*101c*/ 	.word	0x000065d0


	//   ....[5]....
        /*1020*/ 	.word	0x00006610


	//   ....[6]....
        /*1024*/ 	.word	0x00009bc0


	//   ....[7]....
        /*1028*/ 	.word	0x00009c40


	//   ....[8]....
        /*102c*/ 	.word	0x00009c70


	//   ....[9]....
        /*1030*/ 	.word	0x00009ce0


	//----- nvinfo : EIATTR_MAX_THREADS
	.align		4
.L_49:
        /*1034*/ 	.byte	0x04, 0x05
        /*1036*/ 	.short	(.L_51 - .L_50)
.L_50:
        /*1038*/ 	.word	0x00000100
        /*103c*/ 	.word	0x00000001
        /*1040*/ 	.word	0x00000001


	//----- nvinfo : EIATTR_CRS_STACK_SIZE
	.align		4
.L_51:
        /*1044*/ 	.byte	0x04, 0x1e
        /*1046*/ 	.short	(.L_53 - .L_52)
.L_52:
        /*1048*/ 	.word	0x00000000


	//----- nvinfo : EIATTR_CBANK_PARAM_SIZE
	.align		4
.L_53:
        /*104c*/ 	.byte	0x03, 0x19
        /*104e*/ 	.short	0x0800


	//----- nvinfo : EIATTR_PARAM_CBANK
	.align		4
        /*1050*/ 	.byte	0x04, 0x0a
        /*1052*/ 	.short	(.L_55 - .L_54)
	.align		4
.L_54:
        /*1054*/ 	.word	index@(.nv.constant0._ZN7cutlass13device_kernelINS_4gemm6kernel13GemmUniversalIN4cute5tupleIJiiiiEEENS1_10collective13CollectiveMmaINS1_35MainloopSm100TmaUmmaWarpSpecializedILi26ELi2ELi4ENS5_IJNS4_1CILi4EEENSA_ILi1EEESC_EEEEENS5_IJNSA_ILi128EEESF_NSA_ILi32EEEEEENS_6half_tENS5_IJlSC_lEEESI_SJ_NS4_8TiledMMAINS4_8MMA_AtomIJNS4_26SM100_MMA_F16BF16_2x1SM_SSISI_SI_fLi128ELi128ELNS4_4UMMA5MajorE0ELSO_0ELNSN_7ScaleInE0ELSP_0EEEEEENS4_6LayoutINS5_IJSC_SC_SC_EEENS5_IJNSA_ILi0EEESU_SU_EEEEENS5_IJNS4_10UnderscoreESX_SX_EEEEENS4_18SM100_TMA_2SM_LOADENS4_14ComposedLayoutINS4_7SwizzleILi2ELi4ELi3EEENS4_18smem_ptr_flag_bitsILi16EEENSS_INS5_IJNSA_ILi8EEESG_EEENS5_IJSG_SC_EEEEEEEvNS4_8identityENS4_28SM100_TMA_2SM_LOAD_MULTICASTES1A_vS1B_EENS_8epilogue10collective18CollectiveEpilogueINS1E_23Sm100TmaWarpSpecializedILi4ELi2ELi16ELb1ELb0EEEJNS5_IJNSA_ILi64EEESF_SG_EEENS5_IJNSS_IS1J_SC_EENSS_INS5_IJNSA_ILi16EEENSA_ILi2EEEEEENS5_IJSC_S1J_EEEEEEEESI_SJ_SI_SJ_NS1E_6fusion15FusionCallbacksIS1I_NS1S_17LinearCombinationISI_fSI_fLNS_15FloatRoundStyleE2EEES1K_S1R_JEEENS4_5SM1004TMEM4LOAD26SM100_TMEM_LOAD_32dp32b16xENS4_13SM90_TMA_LOADENS11_INS12_ILi1ELi4ELi3EEES15_NSS_INS5_IJS16_S1M_EEENS5_IJS1M_SC_EEEEEEENS4_39AutoVectorizingCopyWithAssumedAlignmentILi128EEENS4_14SM90_TMA_STOREES27_S29_S29_EEEvvEEEEvNT_6ParamsE)
        /*1058*/ 	.short	0x0380
        /*105a*/ 	.short	0x0800


	//----- nvinfo : EIATTR_SW_WAR
	.align		4
.L_55:
        /*105c*/ 	.byte	0x04, 0x36
        /*105e*/ 	.short	(.L_57 - .L_56)
.L_56:
        /*1060*/ 	.word	0x00000008
.L_57:


//--------------------- .nv.callgraph             --------------------------
	.section	.nv.callgraph,"",@"SHT_CUDA_CALLGRAPH"
	.align	4
	.sectionentsize	8
	.align		4
        /*0000*/ 	.word	0x00000000
	.align		4
        /*0004*/ 	.word	0xffffffff
	.align		4
        /*0008*/ 	.word	index@(_ZN7cutlass13device_kernelINS_4gemm6kernel13GemmUniversalIN4cute5tupleIJiiiiEEENS1_10collective13CollectiveMmaINS1_35MainloopSm100TmaUmmaWarpSpecializedILi26ELi2ELi4ENS5_IJNS4_1CILi4EEENSA_ILi1EEESC_EEEEENS5_IJNSA_ILi128EEESF_NSA_ILi32EEEEEENS_6half_tENS5_IJlSC_lEEESI_SJ_NS4_8TiledMMAINS4_8MMA_AtomIJNS4_26SM100_MMA_F16BF16_2x1SM_SSISI_SI_fLi128ELi128ELNS4_4UMMA5MajorE0ELSO_0ELNSN_7ScaleInE0ELSP_0EEEEEENS4_6LayoutINS5_IJSC_SC_SC_EEENS5_IJNSA_ILi0EEESU_SU_EEEEENS5_IJNS4_10UnderscoreESX_SX_EEEEENS4_18SM100_TMA_2SM_LOADENS4_14ComposedLayoutINS4_7SwizzleILi2ELi4ELi3EEENS4_18smem_ptr_flag_bitsILi16EEENSS_INS5_IJNSA_ILi8EEESG_EEENS5_IJSG_SC_EEEEEEEvNS4_8identityENS4_28SM100_TMA_2SM_LOAD_MULTICASTES1A_vS1B_EENS_8epilogue10collective18CollectiveEpilogueINS1E_23Sm100TmaWarpSpecializedILi4ELi2ELi16ELb1ELb0EEEJNS5_IJNSA_ILi64EEESF_SG_EEENS5_IJNSS_IS1J_SC_EENSS_INS5_IJNSA_ILi16EEENSA_ILi2EEEEEENS5_IJSC_S1J_EEEEEEEESI_SJ_SI_SJ_NS1E_6fusion15FusionCallbacksIS1I_NS1S_17LinearCombinationISI_fSI_fLNS_15FloatRoundStyleE2EEES1K_S1R_JEEENS4_5SM1004TMEM4LOAD26SM100_TMEM_LOAD_32dp32b16xENS4_13SM90_TMA_LOADENS11_INS12_ILi1ELi4ELi3EEES15_NSS_INS5_IJS16_S1M_EEENS5_IJS1M_SC_EEEEEEENS4_39AutoVectorizingCopyWithAssumedAlignmentILi128EEENS4_14SM90_TMA_STOREES27_S29_S29_EEEvvEEEEvNT_6ParamsE)
	.align		4
        /*000c*/ 	.word	index@(__assertfail)
	.align		4
        /*0010*/ 	.word	0x00000000
	.align		4
        /*0014*/ 	.word	0xfffffffe
	.align		4
        /*0018*/ 	.word	0x00000000
	.align		4
        /*001c*/ 	.word	0xfffffffd
	.align		4
        /*0020*/ 	.word	0x00000000
	.align		4
        /*0024*/ 	.word	0xfffffffc


//--------------------- .nv.constant4             --------------------------
	.section	.nv.constant4,"a",@progbits
	.align	8
	.align		8
.nv.constant4:
        /*0000*/ 	.dword	__assertfail
	.align		8
        /*0008*/ 	.dword	__unnamed_1
	.align		8
        /*0010*/ 	.dword	__unnamed_2
	.align		8
        /*0018*/ 	.dword	_ZN40_INTERNAL_0b6a3285_4_k_cu_6bbabfdc_289064cuda3std3__45__cpo5beginE
	.align		8
        /*0020*/ 	.dword	_ZN40_INTERNAL_0b6a3285_4_k_cu_6bbabfdc_289064cuda3std3__45__cpo3endE
	.align		8
        /*0028*/ 	.dword	_ZN40_INTERNAL_0b6a3285_4_k_cu_6bbabfdc_289064cuda3std3__45__cpo6cbeginE
	.align		8
        /*0030*/ 	.dword	_ZN40_INTERNAL_0b6a3285_4_k_cu_6bbabfdc_289064cuda3std3__45__cpo4cendE
	.align		8
        /*0038*/ 	.dword	_ZN40_INTERNAL_0b6a3285_4_k_cu_6bbabfdc_289064cuda3std3__442_GLOBAL__N__0b6a3285_4_k_cu_6bbabfdc_289066ignoreE
	.align		8
        /*0040*/ 	.dword	_ZN40_INTERNAL_0b6a3285_4_k_cu_6bbabfdc_289064cuda3std3__419piecewise_constructE
	.align		8
        /*0048*/ 	.dword	_ZN40_INTERNAL_0b6a3285_4_k_cu_6bbabfdc_289064cuda3std3__48in_placeE
	.align		8
        /*0050*/ 	.dword	_ZN40_INTERNAL_0b6a3285_4_k_cu_6bbabfdc_289064cuda3std6ranges3__45__cpo4swapE
	.align		8
        /*0058*/ 	.dword	_ZN40_INTERNAL_0b6a3285_4_k_cu_6bbabfdc_289064cuda3std6ranges3__45__cpo9iter_moveE
	.align		8
        /*0060*/ 	.dword	_ZN40_INTERNAL_0b6a3285_4_k_cu_6bbabfdc_289064cute7productE
	.align		8
        /*0068*/ 	.dword	_ZN40_INTERNAL_0b6a3285_4_k_cu_6bbabfdc_289064cute1_E
	.align		8
        /*0070*/ 	.dword	$str$25
	.align		8
        /*0078*/ 	.dword	$str$26
	.align		8
        /*0080*/ 	.dword	$str$27
	.align		8
        /*0088*/ 	.dword	$str$28


//--------------------- .text._ZN7cutlass13device_kernelINS_4gemm6kernel13GemmUniversalIN4cute5tupleIJiiiiEEENS1_10collective13CollectiveMmaINS1_35MainloopSm100TmaUmmaWarpSpecializedILi26ELi2ELi4ENS5_IJNS4_1CILi4EEENSA_ILi1EEESC_EEEEENS5_IJNSA_ILi128EEESF_NSA_ILi32EEEEEENS_6half_tENS5_IJlSC_lEEESI_SJ_NS4_8TiledMMAINS4_8MMA_AtomIJNS4_26SM100_MMA_F16BF16_2x1SM_SSISI_SI_fLi128ELi128ELNS4_4UMMA5MajorE0ELSO_0ELNSN_7ScaleInE0ELSP_0EEEEEENS4_6LayoutINS5_IJSC_SC_SC_EEENS5_IJNSA_ILi0EEESU_SU_EEEEENS5_IJNS4_10UnderscoreESX_SX_EEEEENS4_18SM100_TMA_2SM_LOADENS4_14ComposedLayoutINS4_7SwizzleILi2ELi4ELi3EEENS4_18smem_ptr_flag_bitsILi16EEENSS_INS5_IJNSA_ILi8EEESG_EEENS5_IJSG_SC_EEEEEEEvNS4_8identityENS4_28SM100_TMA_2SM_LOAD_MULTICASTES1A_vS1B_EENS_8epilogue10collective18CollectiveEpilogueINS1E_23Sm100TmaWarpSpecializedILi4ELi2ELi16ELb1ELb0EEEJNS5_IJNSA_ILi64EEESF_SG_EEENS5_IJNSS_IS1J_SC_EENSS_INS5_IJNSA_ILi16EEENSA_ILi2EEEEEENS5_IJSC_S1J_EEEEEEEESI_SJ_SI_SJ_NS1E_6fusion15FusionCallbacksIS1I_NS1S_17LinearCombinationISI_fSI_fLNS_15FloatRoundStyleE2EEES1K_S1R_JEEENS4_5SM1004TMEM4LOAD26SM100_TMEM_LOAD_32dp32b16xENS4_13SM90_TMA_LOADENS11_INS12_ILi1ELi4ELi3EEES15_NSS_INS5_IJS16_S1M_EEENS5_IJS1M_SC_EEEEEEENS4_39AutoVectorizingCopyWithAssumedAlignmentILi128EEENS4_14SM90_TMA_STOREES27_S29_S29_EEEvvEEEEvNT_6ParamsE --------------------------
	.section	.text._ZN7cutlass13device_kernelINS_4gemm6kernel13GemmUniversalIN4cute5tupleIJiiiiEEENS1_10collective13CollectiveMmaINS1_35MainloopSm100TmaUmmaWarpSpecializedILi26ELi2ELi4ENS5_IJNS4_1CILi4EEENSA_ILi1EEESC_EEEEENS5_IJNSA_ILi128EEESF_NSA_ILi32EEEEEENS_6half_tENS5_IJlSC_lEEESI_SJ_NS4_8TiledMMAINS4_8MMA_AtomIJNS4_26SM100_MMA_F16BF16_2x1SM_SSISI_SI_fLi128ELi128ELNS4_4UMMA5MajorE0ELSO_0ELNSN_7ScaleInE0ELSP_0EEEEEENS4_6LayoutINS5_IJSC_SC_SC_EEENS5_IJNSA_ILi0EEESU_SU_EEEEENS5_IJNS4_10UnderscoreESX_SX_EEEEENS4_18SM100_TMA_2SM_LOADENS4_14ComposedLayoutINS4_7SwizzleILi2ELi4ELi3EEENS4_18smem_ptr_flag_bitsILi16EEENSS_INS5_IJNSA_ILi8EEESG_EEENS5_IJSG_SC_EEEEEEEvNS4_8identityENS4_28SM100_TMA_2SM_LOAD_MULTICASTES1A_vS1B_EENS_8epilogue10collective18CollectiveEpilogueINS1E_23Sm100TmaWarpSpecializedILi4ELi2ELi16ELb1ELb0EEEJNS5_IJNSA_ILi64EEESF_SG_EEENS5_IJNSS_IS1J_SC_EENSS_INS5_IJNSA_ILi16EEENSA_ILi2EEEEEENS5_IJSC_S1J_EEEEEEEESI_SJ_SI_SJ_NS1E_6fusion15FusionCallbacksIS1I_NS1S_17LinearCombinationISI_fSI_fLNS_15FloatRoundStyleE2EEES1K_S1R_JEEENS4_5SM1004TMEM4LOAD26SM100_TMEM_LOAD_32dp32b16xENS4_13SM90_TMA_LOADENS11_INS12_ILi1ELi4ELi3EEES15_NSS_INS5_IJS16_S1M_EEENS5_IJS1M_SC_EEEEEEENS4_39AutoVectorizingCopyWithAssumedAlignmentILi128EEENS4_14SM90_TMA_STOREES27_S29_S29_EEEvvEEEEvNT_6ParamsE,"ax",@progbits
	.align	128
.text._ZN7cutlass13device_kernelINS_4gemm6kernel13GemmUniversalIN4cute5tupleIJiiiiEEENS1_10collective13CollectiveMmaINS1_35MainloopSm100TmaUmmaWarpSpecializedILi26ELi2ELi4ENS5_IJNS4_1CILi4EEENSA_ILi1EEESC_EEEEENS5_IJNSA_ILi128EEESF_NSA_ILi32EEEEEENS_6half_tENS5_IJlSC_lEEESI_SJ_NS4_8TiledMMAINS4_8MMA_AtomIJNS4_26SM100_MMA_F16BF16_2x1SM_SSISI_SI_fLi128ELi128ELNS4_4UMMA5MajorE0ELSO_0ELNSN_7ScaleInE0ELSP_0EEEEEENS4_6LayoutINS5_IJSC_SC_SC_EEENS5_IJNSA_ILi0EEESU_SU_EEEEENS5_IJNS4_10UnderscoreESX_SX_EEEEENS4_18SM100_TMA_2SM_LOADENS4_14ComposedLayoutINS4_7SwizzleILi2ELi4ELi3EEENS4_18smem_ptr_flag_bitsILi16EEENSS_INS5_IJNSA_ILi8EEESG_EEENS5_IJSG_SC_EEEEEEEvNS4_8identityENS4_28SM100_TMA_2SM_LOAD_MULTICASTES1A_vS1B_EENS_8epilogue10collective18CollectiveEpilogueINS1E_23Sm100TmaWarpSpecializedILi4ELi2ELi16ELb1ELb0EEEJNS5_IJNSA_ILi64EEESF_SG_EEENS5_IJNSS_IS1J_SC_EENSS_INS5_IJNSA_ILi16EEENSA_ILi2EEEEEENS5_IJSC_S1J_EEEEEEEESI_SJ_SI_SJ_NS1E_6fusion15FusionCallbacksIS1I_NS1S_17LinearCombinationISI_fSI_fLNS_15FloatRoundStyleE2EEES1K_S1R_JEEENS4_5SM1004TMEM4LOAD26SM100_TMEM_LOAD_32dp32b16xENS4_13SM90_TMA_LOADENS11_INS12_ILi1ELi4ELi3EEES15_NSS_INS5_IJS16_S1M_EEENS5_IJS1M_SC_EEEEEEENS4_39AutoVectorizingCopyWithAssumedAlignmentILi128EEENS4_14SM90_TMA_STOREES27_S29_S29_EEEvvEEEEvNT_6ParamsE:
        .type           _ZN7cutlass13device_kernelINS_4gemm6kernel13GemmUniversalIN4cute5tupleIJiiiiEEENS1_10collective13CollectiveMmaINS1_35MainloopSm100TmaUmmaWarpSpecializedILi26ELi2ELi4ENS5_IJNS4_1CILi4EEENSA_ILi1EEESC_EEEEENS5_IJNSA_ILi128EEESF_NSA_ILi32EEEEEENS_6half_tENS5_IJlSC_lEEESI_SJ_NS4_8TiledMMAINS4_8MMA_AtomIJNS4_26SM100_MMA_F16BF16_2x1SM_SSISI_SI_fLi128ELi128ELNS4_4UMMA5MajorE0ELSO_0ELNSN_7ScaleInE0ELSP_0EEEEEENS4_6LayoutINS5_IJSC_SC_SC_EEENS5_IJNSA_ILi0EEESU_SU_EEEEENS5_IJNS4_10UnderscoreESX_SX_EEEEENS4_18SM100_TMA_2SM_LOADENS4_14ComposedLayoutINS4_7SwizzleILi2ELi4ELi3EEENS4_18smem_ptr_flag_bitsILi16EEENSS_INS5_IJNSA_ILi8EEESG_EEENS5_IJSG_SC_EEEEEEEvNS4_8identityENS4_28SM100_TMA_2SM_LOAD_MULTICASTES1A_vS1B_EENS_8epilogue10collective18CollectiveEpilogueINS1E_23Sm100TmaWarpSpecializedILi4ELi2ELi16ELb1ELb0EEEJNS5_IJNSA_ILi64EEESF_SG_EEENS5_IJNSS_IS1J_SC_EENSS_INS5_IJNSA_ILi16EEENSA_ILi2EEEEEENS5_IJSC_S1J_EEEEEEEESI_SJ_SI_SJ_NS1E_6fusion15FusionCallbacksIS1I_NS1S_17LinearCombinationISI_fSI_fLNS_15FloatRoundStyleE2EEES1K_S1R_JEEENS4_5SM1004TMEM4LOAD26SM100_TMEM_LOAD_32dp32b16xENS4_13SM90_TMA_LOADENS11_INS12_ILi1ELi4ELi3EEES15_NSS_INS5_IJS16_S1M_EEENS5_IJS1M_SC_EEEEEEENS4_39AutoVectorizingCopyWithAssumedAlignmentILi128EEENS4_14SM90_TMA_STOREES27_S29_S29_EEEvvEEEEvNT_6ParamsE,@function
        .size           _ZN7cutlass13device_kernelINS_4gemm6kernel13GemmUniversalIN4cute5tupleIJiiiiEEENS1_10collective13CollectiveMmaINS1_35MainloopSm100TmaUmmaWarpSpecializedILi26ELi2ELi4ENS5_IJNS4_1CILi4EEENSA_ILi1EEESC_EEEEENS5_IJNSA_ILi128EEESF_NSA_ILi32EEEEEENS_6half_tENS5_IJlSC_lEEESI_SJ_NS4_8TiledMMAINS4_8MMA_AtomIJNS4_26SM100_MMA_F16BF16_2x1SM_SSISI_SI_fLi128ELi128ELNS4_4UMMA5MajorE0ELSO_0ELNSN_7ScaleInE0ELSP_0EEEEEENS4_6LayoutINS5_IJSC_SC_SC_EEENS5_IJNSA_ILi0EEESU_SU_EEEEENS5_IJNS4_10UnderscoreESX_SX_EEEEENS4_18SM100_TMA_2SM_LOADENS4_14ComposedLayoutINS4_7SwizzleILi2ELi4ELi3EEENS4_18smem_ptr_flag_bitsILi16EEENSS_INS5_IJNSA_ILi8EEESG_EEENS5_IJSG_SC_EEEEEEEvNS4_8identityENS4_28SM100_TMA_2SM_LOAD_MULTICASTES1A_vS1B_EENS_8epilogue10collective18CollectiveEpilogueINS1E_23Sm100TmaWarpSpecializedILi4ELi2ELi16ELb1ELb0EEEJNS5_IJNSA_ILi64EEESF_SG_EEENS5_IJNSS_IS1J_SC_EENSS_INS5_IJNSA_ILi16EEENSA_ILi2EEEEEENS5_IJSC_S1J_EEEEEEEESI_SJ_SI_SJ_NS1E_6fusion15FusionCallbacksIS1I_NS1S_17LinearCombinationISI_fSI_fLNS_15FloatRoundStyleE2EEES1K_S1R_JEEENS4_5SM1004TMEM4LOAD26SM100_TMEM_LOAD_32dp32b16xENS4_13SM90_TMA_LOADENS11_INS12_ILi1ELi4ELi3EEES15_NSS_INS5_IJS16_S1M_EEENS5_IJS1M_SC_EEEEEEENS4_39AutoVectorizingCopyWithAssumedAlignmentILi128EEENS4_14SM90_TMA_STOREES27_S29_S29_EEEvvEEEEvNT_6ParamsE,(.L_x_264 - _ZN7cutlass13device_kernelINS_4gemm6kernel13GemmUniversalIN4cute5tupleIJiiiiEEENS1_10collective13CollectiveMmaINS1_35MainloopSm100TmaUmmaWarpSpecializedILi26ELi2ELi4ENS5_IJNS4_1CILi4EEENSA_ILi1EEESC_EEEEENS5_IJNSA_ILi128EEESF_NSA_ILi32EEEEEENS_6half_tENS5_IJlSC_lEEESI_SJ_NS4_8TiledMMAINS4_8MMA_AtomIJNS4_26SM100_MMA_F16BF16_2x1SM_SSISI_SI_fLi128ELi128ELNS4_4UMMA5MajorE0ELSO_0ELNSN_7ScaleInE0ELSP_0EEEEEENS4_6LayoutINS5_IJSC_SC_SC_EEENS5_IJNSA_ILi0EEESU_SU_EEEEENS5_IJNS4_10UnderscoreESX_SX_EEEEENS4_18SM100_TMA_2SM_LOADENS4_14ComposedLayoutINS4_7SwizzleILi2ELi4ELi3EEENS4_18smem_ptr_flag_bitsILi16EEENSS_INS5_IJNSA_ILi8EEESG_EEENS5_IJSG_SC_EEEEEEEvNS4_8identityENS4_28SM100_TMA_2SM_LOAD_MULTICASTES1A_vS1B_EENS_8epilogue10collective18CollectiveEpilogueINS1E_23Sm100TmaWarpSpecializedILi4ELi2ELi16ELb1ELb0EEEJNS5_IJNSA_ILi64EEESF_SG_EEENS5_IJNSS_IS1J_SC_EENSS_INS5_IJNSA_ILi16EEENSA_ILi2EEEEEENS5_IJSC_S1J_EEEEEEEESI_SJ_SI_SJ_NS1E_6fusion15FusionCallbacksIS1I_NS1S_17LinearCombinationISI_fSI_fLNS_15FloatRoundStyleE2EEES1K_S1R_JEEENS4_5SM1004TMEM4LOAD26SM100_TMEM_LOAD_32dp32b16xENS4_13SM90_TMA_LOADENS11_INS12_ILi1ELi4ELi3EEES15_NSS_INS5_IJS16_S1M_EEENS5_IJS1M_SC_EEEEEEENS4_39AutoVectorizingCopyWithAssumedAlignmentILi128EEENS4_14SM90_TMA_STOREES27_S29_S29_EEEvvEEEEvNT_6ParamsE)
        .other          _ZN7cutlass13device_kernelINS_4gemm6kernel13GemmUniversalIN4cute5tupleIJiiiiEEENS1_10collective13CollectiveMmaINS1_35MainloopSm100TmaUmmaWarpSpecializedILi26ELi2ELi4ENS5_IJNS4_1CILi4EEENSA_ILi1EEESC_EEEEENS5_IJNSA_ILi128EEESF_NSA_ILi32EEEEEENS_6half_tENS5_IJlSC_lEEESI_SJ_NS4_8TiledMMAINS4_8MMA_AtomIJNS4_26SM100_MMA_F16BF16_2x1SM_SSISI_SI_fLi128ELi128ELNS4_4UMMA5MajorE0ELSO_0ELNSN_7ScaleInE0ELSP_0EEEEEENS4_6LayoutINS5_IJSC_SC_SC_EEENS5_IJNSA_ILi0EEESU_SU_EEEEENS5_IJNS4_10UnderscoreESX_SX_EEEEENS4_18SM100_TMA_2SM_LOADENS4_14ComposedLayoutINS4_7SwizzleILi2ELi4ELi3EEENS4_18smem_ptr_flag_bitsILi16EEENSS_INS5_IJNSA_ILi8EEESG_EEENS5_IJSG_SC_EEEEEEEvNS4_8identityENS4_28SM100_TMA_2SM_LOAD_MULTICASTES1A_vS1B_EENS_8epilogue10collective18CollectiveEpilogueINS1E_23Sm100TmaWarpSpecializedILi4ELi2ELi16ELb1ELb0EEEJNS5_IJNSA_ILi64EEESF_SG_EEENS5_IJNSS_IS1J_SC_EENSS_INS5_IJNSA_ILi16EEENSA_ILi2EEEEEENS5_IJSC_S1J_EEEEEEEESI_SJ_SI_SJ_NS1E_6fusion15FusionCallbacksIS1I_NS1S_17LinearCombinationISI_fSI_fLNS_15FloatRoundStyleE2EEES1K_S1R_JEEENS4_5SM1004TMEM4LOAD26SM100_TMEM_LOAD_32dp32b16xENS4_13SM90_TMA_LOADENS11_INS12_ILi1ELi4ELi3EEES15_NSS_INS5_IJS16_S1M_EEENS5_IJS1M_SC_EEEEEEENS4_39AutoVectorizingCopyWithAssumedAlignmentILi128EEENS4_14SM90_TMA_STOREES27_S29_S29_EEEvvEEEEvNT_6ParamsE,@"STO_CUDA_ENTRY STV_DEFAULT"
_ZN7cutlass13device_kernelINS_4gemm6kernel13GemmUniversalIN4cute5tupleIJiiiiEEENS1_10collective13CollectiveMmaINS1_35MainloopSm100TmaUmmaWarpSpecializedILi26ELi2ELi4ENS5_IJNS4_1CILi4EEENSA_ILi1EEESC_EEEEENS5_IJNSA_ILi128EEESF_NSA_ILi32EEEEEENS_6half_tENS5_IJlSC_lEEESI_SJ_NS4_8TiledMMAINS4_8MMA_AtomIJNS4_26SM100_MMA_F16BF16_2x1SM_SSISI_SI_fLi128ELi128ELNS4_4UMMA5MajorE0ELSO_0ELNSN_7ScaleInE0ELSP_0EEEEEENS4_6LayoutINS5_IJSC_SC_SC_EEENS5_IJNSA_ILi0EEESU_SU_EEEEENS5_IJNS4_10UnderscoreESX_SX_EEEEENS4_18SM100_TMA_2SM_LOADENS4_14ComposedLayoutINS4_7SwizzleILi2ELi4ELi3EEENS4_18smem_ptr_flag_bitsILi16EEENSS_INS5_IJNSA_ILi8EEESG_EEENS5_IJSG_SC_EEEEEEEvNS4_8identityENS4_28SM100_TMA_2SM_LOAD_MULTICASTES1A_vS1B_EENS_8epilogue10collective18CollectiveEpilogueINS1E_23Sm100TmaWarpSpecializedILi4ELi2ELi16ELb1ELb0EEEJNS5_IJNSA_ILi64EEESF_SG_EEENS5_IJNSS_IS1J_SC_EENSS_INS5_IJNSA_ILi16EEENSA_ILi2EEEEEENS5_IJSC_S1J_EEEEEEEESI_SJ_SI_SJ_NS1E_6fusion15FusionCallbacksIS1I_NS1S_17LinearCombinationISI_fSI_fLNS_15FloatRoundStyleE2EEES1K_S1R_JEEENS4_5SM1004TMEM4LOAD26SM100_TMEM_LOAD_32dp32b16xENS4_13SM90_TMA_LOADENS11_INS12_ILi1ELi4ELi3EEES15_NSS_INS5_IJS16_S1M_EEENS5_IJS1M_SC_EEEEEEENS4_39AutoVectorizingCopyWithAssumedAlignmentILi128EEENS4_14SM90_TMA_STOREES27_S29_S29_EEEvvEEEEvNT_6ParamsE:
[----:B------:R-:W1:Y:S01]  /*0000*/  LDC R1, c[0x0][0x37c] ;  /* 0x0000df00ff017b82 */ /* 0x000e620000000800 */
[----:B------:R-:W2:Y:S01]  /*0010*/  S2R R60, SR_TID.X ;  /* 0x00000000003c7919 */ /* 0x000ea20000002100 */
[----:B------:R-:W3:Y:S06]  /*0020*/  LDCU.64 UR8, c[0x0][0x890] ;  /* 0x00011200ff0877ac */ /* 0x000eec0008000a00 */
[----:B------:R-:W4:Y:S01]  /*0030*/  S2UR UR47, SR_CgaCtaId ;  /* 0x00000000002f79c3 */ /* 0x000f220000008800 */
[----:B------:R-:W-:Y:S02]  /*0040*/  PRMT R46, RZ, 0x7610, R46 ;  /* 0x00007610ff2e7816 */ /* 0x000fe4000000002e */
[----:B------:R-:W-:Y:S01]  /*0050*/  ELECT P1, URZ, PT ;  /* 0x0000000000ff782f */ /* 0x000fe20003820000 */
[----:B---3--:R-:W-:-:S04]  /*0060*/  UISETP.NE.U32.AND UP0, UPT, UR8, URZ, UPT ;  /* 0x000000ff0800728c */ /* 0x008fc8000bf05070 */
[----:B------:R-:W-:Y:S02]  /*0070*/  UISETP.NE.AND.EX UP0, UPT, UR9, URZ, UPT, UP0 ;  /* 0x000000ff0900728c */ /* 0x000fe4000bf05300 */
[----:B----4-:R-:W-:Y:S02]  /*0080*/  ULOP3.LUT UR33, UR47, 0x1, URZ, 0xc0, !UPT ;  /* 0x000000012f217892 */ /* 0x010fe4000f8ec0ff */
[----:B------:R-:W-:Y:S01]  /*0090*/  ULOP3.LUT UR34, UR47, 0x1, URZ, 0x3c, !UPT ;  /* 0x000000012f227892 */ /* 0x000fe2000f8e3cff */
[----:B--2---:R-:W-:-:S05]  /*00a0*/  SHF.R.U32.HI R47, RZ, 0x5, R60 ;  /* 0x00000005ff2f7819 */ /* 0x004fca000001163c */
[----:B------:R-:W2:Y:S02]  /*00b0*/  SHFL.IDX PT, R0, R47, RZ, 0x1f ;  /* 0x00001fff2f007589 */ /* 0x000ea400000e0000 */
[----:B--2---:R-:W-:Y:S01]  /*00c0*/  R2UR UR18, R0 ;  /* 0x00000000001272ca */ /* 0x004fe200000e0000 */
[----:B-1----:R-:W-:-:S14]  /*00d0*/  BRA.U UP0, `(.L_x_0) ;  /* 0x0000000100307547 */ /* 0x002fdc000b800000 */
[----:B------:R-:W1:Y:S02]  /*00e0*/  LDCU.64 UR4, c[0x0][0x888] ;  /* 0x00011100ff0477ac */ /* 0x000e640008000a00 */
[----:B-1----:R-:W-:-:S04]  /*00f0*/  UISETP.NE.U32.AND UP0, UPT, UR4, URZ, UPT ;  /* 0x000000ff0400728c */ /* 0x002fc8000bf05070 */
[----:B------:R-:W-:-:S09]  /*0100*/  UISETP.NE.AND.EX UP0, UPT, UR5, URZ, UPT, UP0 ;  /* 0x000000ff0500728c */ /* 0x000fd2000bf05300 */
[----:B------:R-:W-:Y:S05]  /*0110*/  BRA.U !UP0, `(.L_x_1) ;  /* 0x0000000108147547 */ /* 0x000fea000b800000 */
[----:B------:R-:W1:Y:S01]  /*0120*/  LDC.64 R2, c[0x0][0x888] ;  /* 0x00022200ff027b82 */ /* 0x000e620000000a00 */
[----:B------:R-:W1:Y:S02]  /*0130*/  LDCU.64 UR4, c[0x0][0x358] ;  /* 0x00006b00ff0477ac */ /* 0x000e640008000a00 */
[----:B-1----:R1:W5:Y:S01]  /*0140*/  LDG.E R27, desc[UR4][R2.64] ;  /* 0x00000004021b7981 */ /* 0x002362000c1e1900 */
[----:B------:R-:W-:Y:S01]  /*0150*/  HFMA2 R46, -RZ, RZ, 0, 5.9604644775390625e-08 ;  /* 0x00000001ff2e7431 */ /* 0x000fe200000001ff */
[----:B------:R-:W-:Y:S05]  /*0160*/  BRA `(.L_x_0) ;  /* 0x00000000000c7947 */ /* 0x000fea0003800000 */
.L_x_1:
[----:B------:R-:W1:Y:S01]  /*0170*/  LDCU UR4, c[0x0][0x880] ;  /* 0x00011000ff0477ac */ /* 0x000e620008000800 */
[----:B------:R-:W-:Y:S01]  /*0180*/  HFMA2 R46, -RZ, RZ, 0, 5.9604644775390625e-08 ;  /* 0x00000001ff2e7431 */ /* 0x000fe200000001ff */
[----:B-1----:R-:W-:-:S07]  /*0190*/  MOV R27, UR4 ;  /* 0x00000004001b7c02 */ /* 0x002fce0008000f00 */
.L_x_0:
[----:B------:R-:W2:Y:S02]  /*01a0*/  LDCU.64 UR4, c[0x0][0x8b0] ;  /* 0x00011600ff0477ac */ /* 0x000ea40008000a00 */
[----:B--2---:R-:W-:-:S04]  /*01b0*/  UISETP.NE.U32.AND UP0, UPT, UR4, URZ, UPT ;  /* 0x000000ff0400728c */ /* 0x004fc8000bf05070 */
[----:B------:R-:W-:-:S09]  /*01c0*/  UISETP.NE.AND.EX UP0, UPT, UR5, URZ, UPT, UP0 ;  /* 0x000000ff0500728c */ /* 0x000fd2000bf05300 */
[----:B------:R-:W-:Y:S05]  /*01d0*/  BRA.U UP0, `(.L_x_2) ;  /* 0x0000000100287547 */ /* 0x000fea000b800000 */
[----:B------:R-:W2:Y:S02]  /*01e0*/  LDCU.64 UR4, c[0x0][0x8a8] ;  /* 0x00011500ff0477ac */ /* 0x000ea40008000a00 */
[----:B--2---:R-:W-:-:S04]  /*01f0*/  UISETP.NE.U32.AND UP0, UPT, UR4, URZ, UPT ;  /* 0x000000ff0400728c */ /* 0x004fc8000bf05070 */
[----:B------:R-:W-:-:S09]  /*0200*/  UISETP.NE.AND.EX UP0, UPT, UR5, URZ, UPT, UP0 ;  /* 0x000000ff0500728c */ /* 0x000fd2000bf05300 */
[----:B------:R-:W-:Y:S05]  /*0210*/  BRA.U !UP0, `(.L_x_3) ;  /* 0x0000000108107547 */ /* 0x000fea000b800000 */
[----:B------:R-:W2:Y:S01]  /*0220*/  LDC.64 R24, c[0x0][0x8a8] ;  /* 0x00022a00ff187b82 */ /* 0x000ea20000000a00 */
[----:B------:R-:W2:Y:S02]  /*0230*/  LDCU.64 UR4, c[0x0][0x358] ;  /* 0x00006b00ff0477ac */ /* 0x000ea40008000a00 */
[----:B--2---:R2:W5:Y:S01]  /*0240*/  LDG.E R24, desc[UR4][R24.64] ;  /* 0x0000000418187981 */ /* 0x004562000c1e1900 */
[----:B------:R-:W-:Y:S05]  /*0250*/  BRA `(.L_x_2) ;  /* 0x0000000000087947 */ /* 0x000fea0003800000 */
.L_x_3:
[----:B------:R-:W2:Y:S02]  /*0260*/  LDCU UR4, c[0x0][0x8a0] ;  /* 0x00011400ff0477ac */ /* 0x000ea40008000800 */
[----:B--2---:R-:W-:Y:S02]  /*0270*/  MOV R24, UR4 ;  /* 0x0000000400187c02 */ /* 0x004fe40008000f00 */
.L_x_2:
[----:B------:R-:W-:Y:S01]  /*0280*/  IMAD.U32 R0, RZ, RZ, UR18 ;  /* 0x00000012ff007e24 */ /* 0x000fe2000f8e00ff */
[----:B------:R-:W-:Y:S04]  /*0290*/  BSSY.RECONVERGENT B0, `(.L_x_4) ;  /* 0x000000c000007945 */ /* 0x000fe80003800200 */
[C---:B------:R-:W-:Y:S02]  /*02a0*/  ISETP.NE.OR P2, PT, R0.reuse, 0x1, !P1 ;  /* 0x000000010000780c */ /* 0x040fe40004f45670 */
[----:B------:R-:W-:-:S11]  /*02b0*/  ISETP.NE.OR P0, PT, R0, 0x3, !P1 ;  /* 0x000000030000780c */ /* 0x000fd60004f05670 */
[----:B------:R-:W-:Y:S05]  /*02c0*/  @P2 BRA `(.L_x_5) ;  /* 0x0000000000202947 */ /* 0x000fea0003800000 */
[----:B------:R-:W3:Y:S02]  /*02d0*/  LDCU.64 UR4, c[0x0][0x348] ;  /* 0x00006900ff0477ac */ /* 0x000ee40008000a00 */
[----:B---3--:R-:W-:Y:S02]  /*02e0*/  UIADD3 UR6, UP1, UPT, UR4, 0x80, URZ ;  /* 0x0000008004067890 */ /* 0x008fe4000ff3e0ff */
[----:B------:R-:W-:Y:S02]  /*02f0*/  UIADD3 UR4, UP0, UPT, UR4, 0x180, URZ ;  /* 0x0000018004047890 */ /* 0x000fe4000ff1e0ff */
[----:B------:R-:W-:Y:S02]  /*0300*/  UIADD3.X UR7, UPT, UPT, URZ, UR5, URZ, UP1, !UPT ;  /* 0x00000005ff077290 */ /* 0x000fe40008ffe4ff */
[----:B------:R-:W-:-:S07]  /*0310*/  UIADD3.X UR5, UPT, UPT, URZ, UR5, URZ, UP0, !UPT ;  /* 0x00000005ff057290 */ /* 0x000fce00087fe4ff */
[----:B------:R3:W-:Y:S02]  /*0320*/  UTMACCTL.PF [UR6] ;  /* 0x00000000060079b9 */ /* 0x0007e40008040000 */
[----:B------:R3:W-:Y:S02]  /*0330*/  UTMACCTL.PF [UR4] ;  /* 0x00000000040079b9 */ /* 0x0007e40008040000 */
[----:B---3--:R-:W-:Y:S01]  /*0340*/  NOP ;  /* 0x0000000000007918 */ /* 0x008fe20000000000 */
.L_x_5:
[----:B------:R-:W-:Y:S05]  /*0350*/  BSYNC.RECONVERGENT B0 ;  /* 0x0000000000007941 */ /* 0x000fea0003800200 */
.L_x_4:
[----:B------:R-:W-:Y:S04]  /*0360*/  BSSY.RECONVERGENT B0, `(.L_x_6) ;  /* 0x000000a000007945 */ /* 0x000fe80003800200 */
        /* <DEDUP_REMOVED lines=9> */
.L_x_7:
[----:B------:R-:W-:Y:S05]  /*0400*/  BSYNC.RECONVERGENT B0 ;  /* 0x0000000000007941 */ /* 0x000fea0003800200 */
.L_x_6:
[----:B------:R-:W3:Y:S01]  /*0410*/  LDCU.64 UR4, c[0x0][0x888] ;  /* 0x00011100ff0477ac */ /* 0x000ee20008000a00 */
[----:B------:R-:W-:Y:S02]  /*0420*/  UISETP.EQ.U32.AND UP2, UPT, UR8, URZ, UPT ;  /* 0x000000ff0800728c */ /* 0x000fe4000bf42070 */
[----:B------:R-:W-:Y:S02]  /*0430*/  UPLOP3.LUT UP4, UPT, UPT, UPT, UPT, 0x80, 0x8 ;  /* 0x000000000008789c */ /* 0x000fe40003f8f070 */
[----:B---3--:R-:W-:-:S04]  /*0440*/  UISETP.NE.U32.AND UP0, UPT, UR4, URZ, UPT ;  /* 0x000000ff0400728c */ /* 0x008fc8000bf05070 */
[----:B------:R-:W-:-:S04]  /*0450*/  UISETP.NE.AND.EX UP1, UPT, UR5, URZ, UPT, UP0 ;  /* 0x000000ff0500728c */ /* 0x000fc8000bf25300 */
[----:B------:R-:W-:-:S04]  /*0460*/  UISETP.EQ.OR.EX UP3, UPT, UR9, URZ, !UP1, UP2 ;  /* 0x000000ff0900728c */ /* 0x000fc8000cf62720 */
[----:B------:R-:W-:-:S06]  /*0470*/  UP2UR UR4, UPR, URZ, 0x8 ;  /* 0x00000008ff047883 */ /* 0x000fcc0008000000 */
[----:B------:R-:W-:Y:S01]  /*0480*/  MOV R51, UR4 ;  /* 0x0000000400337c02 */ /* 0x000fe20008000f00 */
[----:B------:R-:W-:Y:S06]  /*0490*/  BRA.U !UP3, `(.L_x_8) ;  /* 0x000000010b207547 */ /* 0x000fec000b800000 */
[----:B------:R-:W-:Y:S01]  /*04a0*/  UISETP.NE.U32.AND UP2, UPT, UR8, URZ, UPT ;  /* 0x000000ff0800728c */ /* 0x000fe2000bf45070 */
[----:B-----5:R-:W-:Y:S01]  /*04b0*/  FSETP.NEU.AND P0, PT, R27, RZ, PT ;  /* 0x000000ff1b00720b */ /* 0x020fe20003f0d000 */
[----:B------:R-:W-:Y:S02]  /*04c0*/  USEL UR4, URZ, 0xffffffff, UP1 ;  /* 0xffffffffff047887 */ /* 0x000fe40008800000 */
[----:B------:R-:W-:-:S10]  /*04d0*/  UISETP.NE.AND.EX UP2, UPT, UR9, URZ, UPT, UP2 ;  /* 0x000000ff0900728c */ /* 0x000fd4000bf45320 */
[----:B------:R-:W-:Y:S01]  /*04e0*/  VOTEU.ANY UP0, P0 ;  /* 0x0000000000ff7886 */ /* 0x000fe20000000100 */
[----:B------:R-:W-:-:S04]  /*04f0*/  @!UP2 USEL UR4, URZ, 0xffffffff, UP0 ;  /* 0xffffffffff04a887 */ /* 0x000fc80008000000 */
[----:B------:R-:W-:-:S04]  /*0500*/  ULOP3.LUT UR4, UR4, 0x1, URZ, 0xc0, !UPT ;  /* 0x0000000104047892 */ /* 0x000fc8000f8ec0ff */
[----:B------:R-:W-:-:S11]  /*0510*/  UISETP.NE.U32.AND UP4, UPT, UR4, 0x1, UPT ;  /* 0x000000010400788c */ /* 0x000fd6000bf85070 */
.L_x_8:
[----:B------:R-:W3:Y:S01]  /*0520*/  SHFL.IDX PT, R0, R47, RZ, 0x1f ;  /* 0x00001fff2f007589 */ /* 0x000ee200000e0000 */
[----:B------:R-:W-:-:S04]  /*0530*/  UISETP.NE.AND UP0, UPT, UR18, 0x2, UPT ;  /* 0x000000021200788c */ /* 0x000fc8000bf05270 */
[----:B------:R-:W-:Y:S02]  /*0540*/  UISETP.EQ.AND UP2, UPT, UR33, URZ, !UP0 ;  /* 0x000000ff2100728c */ /* 0x000fe4000c742270 */
[----:B------:R-:W-:-:S04]  /*0550*/  USEL UR55, URZ, 0x1, UP0 ;  /* 0x00000001ff377887 */ /* 0x000fc80008000000 */
[----:B------:R-:W-:Y:S02]  /*0560*/  PLOP3.LUT P3, PT, P1, PT, UP2, 0x80, 0x8 ;  /* 0x000000000008781c */ /* 0x000fe40000f6f028 */
[----:B---3--:R-:W-:-:S13]  /*0570*/  ISETP.NE.AND P0, PT, R0, RZ, PT ;  /* 0x000000ff0000720c */ /* 0x008fda0003f05270 */
[----:B------:R-:W-:Y:S05]  /*0580*/  @P0 BRA `(.L_x_9) ;  /* 0x0000000400100947 */ /* 0x000fea0003800000 */
[----:B------:R-:W-:Y:S01]  /*0590*/  ELECT P0, URZ, PT ;  /* 0x0000000000ff782f */ /* 0x000fe20003800000 */
[----:B------:R-:W-:-:S12]  /*05a0*/  BSSY.RECONVERGENT B0, `(.L_x_9) ;  /* 0x0000042000007945 */ /* 0x000fd80003800200 */
[----:B------:R-:W-:Y:S05]  /*05b0*/  @!P0 BRA `(.L_x_10) ;  /* 0x0000000400008947 */ /* 0x000fea0003800000 */
[----:B------:R-:W-:Y:S01]  /*05c0*/  UMOV UR4, 0x400 ;  /* 0x0000040000047882 */ /* 0x000fe20000000000 */
[----:B------:R-:W-:Y:S01]  /*05d0*/  UMOV UR8, 0x1 ;  /* 0x0000000100087882 */ /* 0x000fe20000000000 */
[----:B------:R-:W-:Y:S01]  /*05e0*/  UMOV UR6, 0x2 ;  /* 0x0000000200067882 */ /* 0x000fe20000000000 */
[----:B------:R-:W-:Y:S02]  /*05f0*/  ULEA UR4, UR47, UR4, 0x18 ;  /* 0x000000042f047291 */ /* 0x000fe4000f8ec0ff */
[----:B------:R-:W-:-:S04]  /*0600*/  UIADD3 UR8, UPT, UPT, -UR8, 0x100000, URZ ;  /* 0x0010000008087890 */ /* 0x000fc8000fffe1ff */
[----:B------:R-:W-:Y:S02]  /*0610*/  USHF.L.U32 UR9, UR8, 0xb, URZ ;  /* 0x0000000b08097899 */ /* 0x000fe400080006ff */
[----:B------:R-:W-:Y:S02]  /*0620*/  USHF.L.U32 UR8, UR8, 0x1, URZ ;  /* 0x0000000108087899 */ /* 0x000fe400080006ff */
[----:B------:R-:W-:-:S04]  /*0630*/  UIADD3 UR6, UPT, UPT, -UR6, 0x100000, URZ ;  /* 0x0010000006067890 */ /* 0x000fc8000fffe1ff */
[----:B------:R-:W-:Y:S02]  /*0640*/  USHF.L.U32 UR7, UR6, 0xb, URZ ;  /* 0x0000000b06077899 */ /* 0x000fe400080006ff */
[----:B------:R-:W-:Y:S01]  /*0650*/  USHF.L.U32 UR6, UR6, 0x1, URZ ;  /* 0x0000000106067899 */ /* 0x000fe200080006ff */
[----:B------:R-:W3:Y:S03]  /*0660*/  FENCE.VIEW.ASYNC.S ;  /* 0x00000000000073c6 */ /* 0x000ee60000000000 */
[----:B---3--:R3:W4:Y:S08]  /*0670*/  SYNCS.EXCH.64 URZ, [UR4], UR8 ;  /* 0x0000000804ff75b2 */ /* 0x0087300008000100 */
[----:B------:R3:W1:Y:S01]  /*0680*/  SYNCS.EXCH.64 URZ, [UR4+0xd0], UR6 ;  /* 0x0000d00604ff75b2 */ /* 0x0006620008000100 */
        /* <DEDUP_REMOVED lines=49> */
[----:B------:R3:W1:Y:S02]  /*09a0*/  SYNCS.EXCH.64 URZ, [UR4+0x198], UR6 ;  /* 0x0001980604ff75b2 */ /* 0x0006640008000100 */
[----:B---34-:R-:W-:Y:S01]  /*09b0*/  NOP ;  /* 0x0000000000007918 */ /* 0x018fe20000000000 */
.L_x_10:
[----:B------:R-:W-:Y:S05]  /*09c0*/  BSYNC.RECONVERGENT B0 ;  /* 0x0000000000007941 */ /* 0x000fea0003800200 */
.L_x_9:
[----:B------:R-:W3:Y:S01]  /*09d0*/  SHFL.IDX PT, R0, R47, RZ, 0x1f ;  /* 0x00001fff2f007589 */ /* 0x000ee200000e0000 */
[----:B------:R-:W-:Y:S01]  /*09e0*/  NOP ;  /* 0x0000000000007918 */ /* 0x000fe20000000000 */
[----:B---3--:R-:W-:-:S13]  /*09f0*/  ISETP.NE.AND P0, PT, R0, 0x1, PT ;  /* 0x000000010000780c */ /* 0x008fda0003f05270 */
[----:B------:R-:W-:Y:S05]  /*0a00*/  @P0 BRA `(.L_x_11) ;  /* 0x0000000000540947 */ /* 0x000fea0003800000 */
        /* <DEDUP_REMOVED lines=10> */
[----:B------:R-:W-:Y:S01]  /*0ab0*/  ELECT P0, URZ, PT ;  /* 0x0000000000ff782f */ /* 0x000fe20003800000 */
[----:B------:R-:W3:Y:S02]  /*0ac0*/  FENCE.VIEW.ASYNC.S ;  /* 0x00000000000073c6 */ /* 0x000ee40000000000 */
[----:B---3--:R3:W4:Y:S08]  /*0ad0*/  SYNCS.EXCH.64 URZ, [UR4+0x1a0], UR8 ;  /* 0x0001a00804ff75b2 */ /* 0x0087300008000100 */
[----:B------:R3:W1:Y:S01]  /*0ae0*/  SYNCS.EXCH.64 URZ, [UR4+0x1c0], UR6 ;  /* 0x0001c00604ff75b2 */ /* 0x0006620008000100 */
[----:B------:R3:W1:Y:S01]  /*0af0*/  SYNCS.EXCH.64 URZ, [UR4+0x1a8], UR8 ;  /* 0x0001a80804ff75b2 */ /* 0x0006620008000100 */
[----:B------:R3:W1:Y:S01]  /*0b00*/  SYNCS.EXCH.64 URZ, [UR4+0x1c8], UR6 ;  /* 0x0001c80604ff75b2 */ /* 0x0006620008000100 */
[----:B------:R3:W1:Y:S01]  /*0b10*/  SYNCS.EXCH.64 URZ, [UR4+0x1b0], UR8 ;  /* 0x0001b00804ff75b2 */ /* 0x0006620008000100 */
[----:B------:R3:W1:Y:S01]  /*0b20*/  SYNCS.EXCH.64 URZ, [UR4+0x1d0], UR6 ;  /* 0x0001d00604ff75b2 */ /* 0x0006620008000100 */
[----:B------:R3:W1:Y:S01]  /*0b30*/  SYNCS.EXCH.64 URZ, [UR4+0x1b8], UR8 ;  /* 0x0001b80804ff75b2 */ /* 0x0006620008000100 */
[----:B------:R3:W1:Y:S01]  /*0b40*/  SYNCS.EXCH.64 URZ, [UR4+0x1d8], UR6 ;  /* 0x0001d80604ff75b2 */ /* 0x0006620008000100 */
[----:B------:R-:W-:Y:S01]  /*0b50*/  NOP ;  /* 0x0000000000007918 */ /* 0x000fe20000000000 */
.L_x_11:
[----:B------:R-:W2:Y:S01]  /*0b60*/  SHFL.IDX PT, R0, R47, RZ, 0x1f ;  /* 0x00001fff2f007589 */ /* 0x000ea200000e0000 */
[----:B------:R-:W-:Y:S01]  /*0b70*/  NOP ;  /* 0x0000000000007918 */ /* 0x000fe20000000000 */
[----:B--2---:R-:W-:-:S13]  /*0b80*/  ISETP.NE.AND P0, PT, R0, 0x3, PT ;  /* 0x000000030000780c */ /* 0x004fda0003f05270 */
[----:B------:R-:W-:Y:S05]  /*0b90*/  @P0 BRA `(.L_x_12) ;  /* 0x00000000002c0947 */ /* 0x000fea0003800000 */
[----:B---3--:R-:W-:Y:S01]  /*0ba0*/  UMOV UR6, 0x400 ;  /* 0x0000040000067882 */ /* 0x008fe20000000000 */
[----:B------:R-:W-:Y:S01]  /*0bb0*/  UMOV UR4, 0x20 ;  /* 0x0000002000047882 */ /* 0x000fe20000000000 */
[----:B------:R-:W-:Y:S02]  /*0bc0*/  ULEA UR6, UR47, UR6, 0x18 ;  /* 0x000000062f067291 */ /* 0x000fe4000f8ec0ff */
[----:B------:R-:W-:-:S04]  /*0bd0*/  UIADD3 UR4, UPT, UPT, -UR4, 0x100000, URZ ;  /* 0x0010000004047890 */ /* 0x000fc8000fffe1ff */
[----:B------:R-:W-:Y:S02]  /*0be0*/  USHF.L.U32 UR5, UR4, 0xb, URZ ;  /* 0x0000000b04057899 */ /* 0x000fe400080006ff */
[----:B------:R-:W-:Y:S01]  /*0bf0*/  USHF.L.U32 UR4, UR4, 0x1, URZ ;  /* 0x0000000104047899 */ /* 0x000fe200080006ff */
[----:B------:R-:W-:Y:S01]  /*0c00*/  ELECT P0, URZ, PT ;  /* 0x0000000000ff782f */ /* 0x000fe20003800000 */
[----:B------:R-:W2:Y:S10]  /*0c10*/  FENCE.VIEW.ASYNC.S ;  /* 0x00000000000073c6 */ /* 0x000eb40000000000 */
[----:B--2---:R2:W3:Y:S01]  /*0c20*/  SYNCS.EXCH.64 URZ, [UR6+0x1e0], UR4 ;  /* 0x0001e00406ff75b2 */ /* 0x0044e20008000100 */
[----:B------:R2:W1:Y:S01]  /*0c30*/  SYNCS.EXCH.64 URZ, [UR6+0x1e8], UR4 ;  /* 0x0001e80406ff75b2 */ /* 0x0004620008000100 */
[----:B------:R-:W-:Y:S01]  /*0c40*/  NOP ;  /* 0x0000000000007918 */ /* 0x000fe20000000000 */
.L_x_12:
[----:B------:R-:W4:Y:S01]  /*0c50*/  SHFL.IDX PT, R0, R47, RZ, 0x1f ;  /* 0x00001fff2f007589 */ /* 0x000f2200000e0000 */
[----:B------:R-:W-:Y:S01]  /*0c60*/  NOP ;  /* 0x0000000000007918 */ /* 0x000fe20000000000 */
[----:B----4-:R-:W-:-:S13]  /*0c70*/  ISETP.NE.AND P0, PT, R0, 0x4, PT ;  /* 0x000000040000780c */ /* 0x010fda0003f05270 */
[----:B------:R-:W-:Y:S05]  /*0c80*/  @P0 BRA `(.L_x_13) ;  /* 0x0000000000480947 */ /* 0x000fea0003800000 */
[----:B--23--:R-:W-:Y:S01]  /*0c90*/  UMOV UR4, 0x3a0 ;  /* 0x000003a000047882 */ /* 0x00cfe20000000000 */
[----:B------:R-:W-:Y:S01]  /*0ca0*/  UMOV UR6, 0x400 ;  /* 0x0000040000067882 */ /* 0x000fe20000000000 */
[----:B------:R-:W-:Y:S01]  /*0cb0*/  USEL UR4, UR4, 0x320, UP4 ;  /* 0x0000032004047887 */ /* 0x000fe2000a000000 */
        /* <DEDUP_REMOVED lines=9> */
[----:B------:R-:W2:Y:S02]  /*0d50*/  FENCE.VIEW.ASYNC.S ;  /* 0x00000000000073c6 */ /* 0x000ea40000000000 */
[----:B--2---:R4:W2:Y:S08]  /*0d60*/  SYNCS.EXCH.64 URZ, [UR6+0x1f0], UR8 ;  /* 0x0001f00806ff75b2 */ /* 0x0048b00008000100 */
[----:B------:R4:W3:Y:S01]  /*0d70*/  SYNCS.EXCH.64 URZ, [UR6+0x200], UR4 ;  /* 0x0002000406ff75b2 */ /* 0x0008e20008000100 */
[----:B------:R4:W1:Y:S01]  /*0d80*/  SYNCS.EXCH.64 URZ, [UR6+0x1f8], UR8 ;  /* 0x0001f80806ff75b2 */ /* 0x0008620008000100 */
[----:B------:R4:W1:Y:S02]  /*0d90*/  SYNCS.EXCH.64 URZ, [UR6+0x208], UR4 ;  /* 0x0002080406ff75b2 */ /* 0x0008640008000100 */
[----:B----4-:R-:W-:Y:S01]  /*0da0*/  NOP ;  /* 0x0000000000007918 */ /* 0x010fe20000000000 */
.L_x_13:
[----:B------:R-:W4:Y:S01]  /*0db0*/  SHFL.IDX PT, R0, R47, RZ, 0x1f ;  /* 0x00001fff2f007589 */ /* 0x000f2200000e0000 */
[----:B------:R-:W-:Y:S01]  /*0dc0*/  NOP ;  /* 0x0000000000007918 */ /* 0x000fe20000000000 */
[----:B----4-:R-:W-:-:S13]  /*0dd0*/  ISETP.NE.AND P0, PT, R0, 0x5, PT ;  /* 0x000000050000780c */ /* 0x010fda0003f05270 */
[----:B------:R-:W-:Y:S05]  /*0de0*/  @P0 BRA `(.L_x_14) ;  /* 0x0000000000540947 */ /* 0x000fea0003800000 */
[----:B--23--:R-:W-:Y:S01]  /*0df0*/  UMOV UR4, 0x400 ;  /* 0x0000040000047882 */ /* 0x00cfe20000000000 */
        /* <DEDUP_REMOVED lines=14> */
[----:B------:R4:W1:Y:S01]  /*0ee0*/  SYNCS.EXCH.64 URZ, [UR4+0x238], UR8 ;  /* 0x0002380804ff75b2 */ /* 0x0008620008000100 */
[----:B------:R4:W1:Y:S01]  /*0ef0*/  SYNCS.EXCH.64 URZ, [UR4+0x220], UR6 ;  /* 0x0002200604ff75b2 */ /* 0x0008620008000100 */
[----:B------:R4:W1:Y:S01]  /*0f00*/  SYNCS.EXCH.64 URZ, [UR4+0x240], UR8 ;  /* 0x0002400804ff75b2 */ /* 0x0008620008000100 */
[----:B------:R4:W1:Y:S01]  /*0f10*/  SYNCS.EXCH.64 URZ, [UR4+0x228], UR6 ;  /* 0x0002280604ff75b2 */ /* 0x0008620008000100 */
[----:B------:R4:W1:Y:S02]  /*0f20*/  SYNCS.EXCH.64 URZ, [UR4+0x248], UR8 ;  /* 0x0002480804ff75b2 */ /* 0x0008640008000100 */
[----:B----4-:R-:W-:Y:S01]  /*0f30*/  NOP ;  /* 0x0000000000007918 */ /* 0x010fe20000000000 */
.L_x_14:
[----:B------:R-:W4:Y:S01]  /*0f40*/  SHFL.IDX PT, R0, R47, RZ, 0x1f ;  /* 0x00001fff2f007589 */ /* 0x000f2200000e0000 */
[----:B------:R-:W-:Y:S01]  /*0f50*/  ISETP.NE.OR P1, PT, RZ, UR18, !P1 ;  /* 0x00000012ff007c0c */ /* 0x000fe2000cf25670 */
[----:B------:R-:W-:Y:S01]  /*0f60*/  NOP ;  /* 0x0000000000007918 */ /* 0x000fe20000000000 */
[----:B----4-:R-:W-:-:S13]  /*0f70*/  ISETP.NE.AND P0, PT, R0, 0x3, PT ;  /* 0x000000030000780c */ /* 0x010fda0003f05270 */
[----:B------:R-:W-:Y:S05]  /*0f80*/  @P0 BRA `(.L_x_15) ;  /* 0x0000000000340947 */ /* 0x000fea0003800000 */
[----:B--23--:R-:W-:Y:S01]  /*0f90*/  UMOV UR4, 0x400 ;  /* 0x0000040000047882 */ /* 0x00cfe20000000000 */
[----:B------:R-:W-:Y:S01]  /*0fa0*/  UMOV UR6, 0x20 ;  /* 0x0000002000067882 */ /* 0x000fe20000000000 */
[----:B------:R-:W-:Y:S02]  /*0fb0*/  ULEA UR4, UR47, UR4, 0x18 ;  /* 0x000000042f047291 */ /* 0x000fe4000f8ec0ff */
[----:B------:R-:W-:-:S04]  /*0fc0*/  UIADD3 UR6, UPT, UPT, -UR6, 0x100000, URZ ;  /* 0x0010000006067890 */ /* 0x000fc8000fffe1ff */
[----:B------:R-:W-:Y:S02]  /*0fd0*/  USHF.L.U32 UR7, UR6, 0xb, URZ ;  /* 0x0000000b06077899 */ /* 0x000fe400080006ff */
[----:B------:R-:W-:Y:S01]  /*0fe0*/  USHF.L.U32 UR6, UR6, 0x1, URZ ;  /* 0x0000000106067899 */ /* 0x000fe200080006ff */
[----:B------:R-:W-:Y:S01]  /*0ff0*/  ELECT P0, URZ, PT ;  /* 0x0000000000ff782f */ /* 0x000fe20003800000 */
[----:B------:R-:W2:Y:S10]  /*1000*/  FENCE.VIEW.ASYNC.S ;  /* 0x00000000000073c6 */ /* 0x000eb40000000000 */
[----:B--2---:R4:W2:Y:S01]  /*1010*/  SYNCS.EXCH.64 URZ, [UR4+0x250], UR6 ;  /* 0x0002500604ff75b2 */ /* 0x0048a20008000100 */
[----:B------:R4:W3:Y:S01]  /*1020*/  SYNCS.EXCH.64 URZ, [UR4+0x260], UR6 ;  /* 0x0002600604ff75b2 */ /* 0x0008e20008000100 */
[----:B------:R4:W1:Y:S01]  /*1030*/  SYNCS.EXCH.64 URZ, [UR4+0x258], UR6 ;  /* 0x0002580604ff75b2 */ /* 0x0008620008000100 */
[----:B------:R4:W1:Y:S02]  /*1040*/  SYNCS.EXCH.64 URZ, [UR4+0x268], UR6 ;  /* 0x0002680604ff75b2 */ /* 0x0008640008000100 */
[----:B----4-:R-:W-:Y:S01]  /*1050*/  NOP ;  /* 0x0000000000007918 */ /* 0x010fe20000000000 */
.L_x_15:
[----:B------:R-:W-:Y:S01]  /*1060*/  VOTEU.ALL UP0, P1 ;  /* 0x0000000000ff7886 */ /* 0x000fe20000800000 */
[----:B--23--:R-:W-:Y:S01]  /*1070*/  UMOV UR4, 0x20 ;  /* 0x0000002000047882 */ /* 0x00cfe20000000000 */
[----:B------:R-:W2:Y:S01]  /*1080*/  LDCU UR7, c[0x0][0x36c] ;  /* 0x00006d80ff0777ac */ /* 0x000ea20008000800 */
[----:B------:R-:W-:Y:S01]  /*1090*/  NOP ;  /* 0x0000000000007918 */ /* 0x000fe20000000000 */
[----:B------:R-:W-:Y:S01]  /*10a0*/  LOP3.LUT R0, R60, 0x1f, RZ, 0xc0, !PT ;  /* 0x0000001f3c007812 */ /* 0x000fe200078ec0ff */
[----:B------:R-:W-:Y:S01]  /*10b0*/  @!UP0 UMOV UR6, 0x400 ;  /* 0x0000040000068882 */ /* 0x000fe20000000000 */
[----:B------:R-:W-:-:S04]  /*10c0*/  @!UP0 UIADD3 UR4, UPT, UPT, -UR4, 0x100000, URZ ;  /* 0x0010000004048890 */ /* 0x000fc8000fffe1ff */
[----:B------:R-:W-:Y:S02]  /*10d0*/  @!UP0 USHF.L.U32 UR5, UR4, 0xb, URZ ;  /* 0x0000000b04058899 */ /* 0x000fe400080006ff */
[----:B------:R-:W-:Y:S02]  /*10e0*/  @!UP0 USHF.L.U32 UR4, UR4, 0x1, URZ ;  /* 0x0000000104048899 */ /* 0x000fe400080006ff */
[----:B------:R-:W-:Y:S01]  /*10f0*/  @!UP0 ULEA UR6, UR47, UR6, 0x18 ;  /* 0x000000062f068291 */ /* 0x000fe2000f8ec0ff */
[----:B------:R-:W-:Y:S01]  /*1100*/  VOTEU.ALL UP0, P1 ;  /* 0x0000000000ff7886 */ /* 0x000fe20000800000 */
[----:B------:R-:W-:Y:S02]  /*1110*/  UISETP.NE.AND UP5, UPT, UR18, URZ, UPT ;  /* 0x000000ff1200728c */ /* 0x000fe4000bfa5270 */
[----:B--2---:R-:W-:Y:S01]  /*1120*/  UISETP.EQ.U32.AND UP6, UPT, UR7, 0x1, UPT ;  /* 0x000000010700788c */ /* 0x004fe2000bfc2070 */
[----:B------:R-:W2:Y:S07]  /*1130*/  FENCE.VIEW.ASYNC.S ;  /* 0x00000000000073c6 */ /* 0x000eae0000000000 */
[----:B--2---:R2:W3:Y:S01]  /*1140*/  @!UP0 SYNCS.EXCH.64 URZ, [UR6+0x270], UR4 ;  /* 0x0002700406ff85b2 */ /* 0x0044e20008000100 */
[----:B------:R-:W-:Y:S05]  /*1150*/  BRA.U !UP6, `(.L_x_16) ;  /* 0x000000010e087547 */ /* 0x000fea000b800000 */
[----:B-1-3--:R-:W-:Y:S01]  /*1160*/  UCGABAR_ARV ;  /* 0x00000000000079c7 */ /* 0x00afe20008000000 */
[----:B------:R-:W-:Y:S05]  /*1170*/  BRA `(.L_x_17) ;  /* 0x0000000000047947 */ /* 0x000fea0003800000 */
.L_x_16:
[----:B-1-3--:R-:W-:Y:S01]  /*1180*/  NOP ;  /* 0x0000000000007918 */ /* 0x00afe20000000000 */
.L_x_17:
[----:B------:R-:W1:Y:S01]  /*1190*/  S2UR UR31, SR_CTAID.X ;  /* 0x00000000001f79c3 */ /* 0x000e620000002500 */
[----:B------:R-:W-:-:S05]  /*11a0*/  CS2R.32 R50, SR_CgaSize ;  /* 0x0000000000327805 */ /* 0x000fca0000008a00 */
[----:B------:R-:W-:-:S05]  /*11b0*/  IMAD R50, R50, -0xa0, RZ ;  /* 0xffffff6032327824 */ /* 0x000fca00078e02ff */
[----:B--2---:R-:W-:-:S14]  /*11c0*/  R2UR UR5, R50 ;  /* 0x00000000320572ca */ /* 0x004fdc00000e0000 */
[----:B------:R-:W2:Y:S01]  /*11d0*/  LDCU UR5, c[0x0][UR5+0x2b0] ;  /* 0x00005600050577ac */ /* 0x000ea20008000800 */
[----:B------:R-:W-:-:S05]  /*11e0*/  CS2R.32 R50, SR_CgaSize ;  /* 0x0000000000327805 */ /* 0x000fca0000008a00 */
[----:B------:R-:W-:-:S05]  /*11f0*/  IMAD R50, R50, -0xa0, RZ ;  /* 0xffffff6032327824 */ /* 0x000fca00078e02ff */
[----:B------:R-:W-:-:S14]  /*1200*/  R2UR UR4, R50 ;  /* 0x00000000320472ca */ /* 0x000fdc00000e0000 */
[----:B------:R-:W3:Y:S01]  /*1210*/  LDCU UR4, c[0x0][UR4+0x2b4] ;  /* 0x00005680040477ac */ /* 0x000ee20008000800 */
[----:B------:R-:W4:Y:S01]  /*1220*/  S2UR UR30, SR_CTAID.Y ;  /* 0x00000000001e79c3 */ /* 0x000f220000002600 */
[----:B------:R-:W-:-:S05]  /*1230*/  CS2R.32 R50, SR_CgaSize ;  /* 0x0000000000327805 */ /* 0x000fca0000008a00 */
[----:B------:R-:W-:-:S05]  /*1240*/  IMAD R50, R50, -0xa0, RZ ;  /* 0xffffff6032327824 */ /* 0x000fca00078e02ff */
[----:B------:R-:W-:-:S14]  /*1250*/  R2UR UR7, R50 ;  /* 0x00000000320772ca */ /* 0x000fdc00000e0000 */
[----:B------:R-:W3:Y:S01]  /*1260*/  LDCU UR7, c[0x0][UR7+0x2a4] ;  /* 0x00005480070777ac */ /* 0x000ee20008000800 */
[----:B------:R-:W-:-:S05]  /*1270*/  CS2R.32 R50, SR_CgaSize ;  /* 0x0000000000327805 */ /* 0x000fca0000008a00 */
[----:B------:R-:W-:-:S05]  /*1280*/  IMAD R50, R50, -0xa0, RZ ;  /* 0xffffff6032327824 */ /* 0x000fca00078e02ff */
[----:B------:R-:W-:-:S14]  /*1290*/  R2UR UR63, R50 ;  /* 0x00000000323f72ca */ /* 0x000fdc00000e0000 */
[----:B------:R-:W3:Y:S01]  /*12a0*/  LDCU UR63, c[0x0][UR63+0x2a0] ;  /* 0x000054003f3f77ac */ /* 0x000ee20008000800 */
[----:B------:R-:W-:Y:S01]  /*12b0*/  UISETP.GT.U32.AND UP0, UPT, UR33, 0xffff, UPT ;  /* 0x0000ffff2100788c */ /* 0x000fe2000bf04070 */
[----:B------:R-:W3:Y:S01]  /*12c0*/  LDCU UR19, c[0x0][0xb24] ;  /* 0x00016480ff1377ac */ /* 0x000ee20008000800 */
[----:B------:R-:W3:Y:S01]  /*12d0*/  LDCU UR45, c[0x0][0xb24] ;  /* 0x00016480ff2d77ac */ /* 0x000ee20008000800 */
[----:B-1----:R-:W-:Y:S01]  /*12e0*/  I2FP.F32.U32 R3, UR31 ;  /* 0x0000001f00037c45 */ /* 0x002fe20008201000 */
[----:B------:R-:W1:Y:S04]  /*12f0*/  LDCU UR23, c[0x0][0xb30] ;  /* 0x00016600ff1777ac */ /* 0x000e680008000800 */
[----:B--2---:R-:W-:Y:S01]  /*1300*/  FMUL R3, R3, UR5 ;  /* 0x0000000503037c20 */ /* 0x004fe20008400000 */
[----:B------:R-:W-:Y:S01]  /*1310*/  USHF.L.U32 UR24, UR47, 0x9, URZ ;  /* 0x000000092f187899 */ /* 0x000fe200080006ff */
[----:B----4-:R-:W-:Y:S01]  /*1320*/  I2FP.F32.U32 R2, UR30 ;  /* 0x0000001e00027c45 */ /* 0x010fe20008201000 */
[----:B------:R-:W-:-:S03]  /*1330*/  USHF.L.U32 UR46, UR31, 0x6, URZ ;  /* 0x000000061f2e7899 */ /* 0x000fc600080006ff */
[----:B------:R-:W2:Y:S01]  /*1340*/  F2I.U32.TRUNC.NTZ R3, R3 ;  /* 0x0000000300037305 */ /* 0x000ea2000020f000 */
[----:B------:R-:W-:Y:S01]  /*1350*/  USEL UR21, UR33, 0xffff, !UP0 ;  /* 0x0000ffff21157887 */ /* 0x000fe2000c000000 */
[----:B---3--:R-:W-:-:S06]  /*1360*/  FMUL R2, R2, UR4 ;  /* 0x0000000402027c20 */ /* 0x008fcc0008400000 */
[----:B------:R-:W3:Y:S01]  /*1370*/  F2I.U32.TRUNC.NTZ R2, R2 ;  /* 0x0000000200027305 */ /* 0x000ee2000020f000 */
[----:B--2---:R-:W-:Y:S02]  /*1380*/  R2UR UR4, R3 ;  /* 0x00000000030472ca */ /* 0x004fe400000e0000 */
[----:B------:R-:W-:Y:S02]  /*1390*/  PRMT R3, RZ, 0x7610, R3 ;  /* 0x00007610ff037816 */ /* 0x000fe40000000003 */
[----:B---3--:R-:W-:Y:S02]  /*13a0*/  R2UR UR6, R2 ;  /* 0x00000000020672ca */ /* 0x008fe400000e0000 */
[----:B------:R-:W-:-:S07]  /*13b0*/  PRMT R2, RZ, 0x7610, R2 ;  /* 0x00007610ff027816 */ /* 0x000fce0000000002 */
[----:B------:R-:W-:-:S04]  /*13c0*/  UIADD3 UR5, UPT, UPT, -UR4, URZ, URZ ;  /* 0x000000ff04057290 */ /* 0x000fc8000fffe1ff */
[----:B------:R-:W-:Y:S02]  /*13d0*/  UIMAD UR63, UR63, UR5, UR31 ;  /* 0x000000053f3f72a4 */ /* 0x000fe4000f8e021f */
[----:B------:R-:W-:-:S04]  /*13e0*/  UIADD3 UR4, UPT, UPT, -UR6, URZ, URZ ;  /* 0x000000ff06047290 */ /* 0x000fc8000fffe1ff */
[----:B------:R-:W-:-:S06]  /*13f0*/  UIMAD UR4, UR7, UR4, UR30 ;  /* 0x00000004070472a4 */ /* 0x000fcc000f8e021e */
[----:B------:R-:W-:Y:S01]  /*1400*/  IMAD.U32 R50, RZ, RZ, UR4 ;  /* 0x00000004ff327e24 */ /* 0x000fe2000f8e00ff */
[----:B-1----:R-:W-:Y:S06]  /*1410*/  BRA.U UP5, `(.L_x_18) ;  /* 0x0000000105407547 */ /* 0x002fec000b800000 */
[----:B------:R-:W-:Y:S01]  /*1420*/  R2UR UR4, R50 ;  /* 0x00000000320472ca */ /* 0x000fe200000e0000 */
[----:B------:R-:W-:-:S12]  /*1430*/  ULOP3.LUT UR7, UR63, 0xfffffffe, URZ, 0xc0, !UPT ;  /* 0xfffffffe3f077892 */ /* 0x000fd8000f8ec0ff */
[----:B------:R-:W-:Y:S02]  /*1440*/  UISETP.NE.AND UP0, UPT, UR4, URZ, UPT ;  /* 0x000000ff0400728c */ /* 0x000fe4000bf05270 */
[----:B------:R-:W-:Y:S02]  /*1450*/  ULOP3.LUT UR4, UR63, 0x2, URZ, 0x3c, !UPT ;  /* 0x000000023f047892 */ /* 0x000fe4000f8e3cff */
[----:B------:R-:W-:Y:S02]  /*1460*/  UISETP.GT.U32.AND UP2, UPT, UR63, 0x1, UP0 ;  /* 0x000000013f00788c */ /* 0x000fe40008744070 */
[----:B------:R-:W-:Y:S02]  /*1470*/  UISETP.GT.U32.AND UP0, UPT, UR4, 0x1, UP0 ;  /* 0x000000010400788c */ /* 0x000fe40008704070 */
[----:B------:R-:W-:Y:S02]  /*1480*/  USEL UR5, URZ, 0x2, UP2 ;  /* 0x00000002ff057887 */ /* 0x000fe40009000000 */
[----:B------:R-:W-:-:S02]  /*1490*/  USEL UR6, URZ, 0x1, UP2 ;  /* 0x00000001ff067887 */ /* 0x000fc40009000000 */
[----:B------:R-:W-:Y:S02]  /*14a0*/  USEL UR4, URZ, 0x4, UP0 ;  /* 0x00000004ff047887 */ /* 0x000fe40008000000 */
[----:B------:R-:W-:Y:S02]  /*14b0*/  USEL UR8, URZ, 0x8, UP0 ;  /* 0x00000008ff087887 */ /* 0x000fe40008000000 */
[----:B------:R-:W-:-:S03]  /*14c0*/  UIADD3 UR4, UPT, UPT, UR4, UR5, UR6 ;  /* 0x0000000504047290 */ /* 0x000fc6000fffe006 */
[----:B------:R-:W-:Y:S01]  /*14d0*/  UMOV UR5, 0x3 ;  /* 0x0000000300057882 */ /* 0x000fe20000000000 */
[----:B------:R-:W-:Y:S02]  /*14e0*/  UIADD3 UR4, UPT, UPT, UR4, UR8, URZ ;  /* 0x0000000804047290 */ /* 0x000fe4000fffe0ff */
[----:B------:R-:W-:-:S04]  /*14f0*/  USHF.L.U32 UR5, UR5, UR7, URZ ;  /* 0x0000000705057299 */ /* 0x000fc800080006ff */
[----:B------:R-:W-:Y:S02]  /*1500*/  MOV R3, UR4 ;  /* 0x0000000400037c02 */ /* 0x000fe40008000f00 */
[----:B------:R-:W-:-:S07]  /*1510*/  IMAD.U32 R2, RZ, RZ, UR5 ;  /* 0x00000005ff027e24 */ /* 0x000fce000f8e00ff */
.L_x_18:
[----:B------:R-:W1:Y:S01]  /*1520*/  S2UR UR36, SR_CTAID.Z ;  /* 0x00000000002479c3 */ /* 0x000e620000002700 */
[----:B------:R-:W-:Y:S01]  /*1530*/  UISETP.GE.AND UP0, UPT, UR19, 0x1, UPT ;  /* 0x000000011300788c */ /* 0x000fe2000bf06270 */
[----:B------:R-:W-:-:S08]  /*1540*/  UMOV UR25, 0x5 ;  /* 0x0000000500197882 */ /* 0x000fd00000000000 */
[----:B------:R-:W-:Y:S05]  /*1550*/  BRA.U !UP0, `(.L_x_19) ;  /* 0x0000000108d07547 */ /* 0x000fea000b800000 */
[----:B------:R-:W2:Y:S01]  /*1560*/  LDCU.128 UR12, c[0x0][0xb10] ;  /* 0x00016200ff0c77ac */ /* 0x000ea20008000c00 */
[----:B------:R-:W3:Y:S01]  /*1570*/  LDCU UR6, c[0x0][0x370] ;  /* 0x00006e00ff0677ac */ /* 0x000ee20008000800 */
[----:B------:R-:W4:Y:S01]  /*1580*/  LDCU UR7, c[0x0][0x374] ;  /* 0x00006e80ff0777ac */ /* 0x000f220008000800 */
[----:B------:R-:W1:Y:S01]  /*1590*/  LDCU UR20, c[0x0][0xb0c] ;  /* 0x00016180ff1477ac */ /* 0x000e620008000800 */
[----:B------:R-:W1:Y:S01]  /*15a0*/  LDCU UR22, c[0x0][0xb20] ;  /* 0x00016400ff1677ac */ /* 0x000e620008000800 */
[----:B------:R-:W1:Y:S01]  /*15b0*/  LDCU.64 UR8, c[0x0][0xb28] ;  /* 0x00016500ff0877ac */ /* 0x000e620008000a00 */
[----:B--2---:R-:W-:Y:S02]  /*15c0*/  UISETP.NE.AND UP3, UPT, UR14, 0x1, UPT ;  /* 0x000000010e00788c */ /* 0x004fe4000bf65270 */
[----:B----4-:R-:W-:Y:S02]  /*15d0*/  UIMAD.WIDE.U32 UR10, UR7, UR15, URZ ;  /* 0x0000000f070a72a5 */ /* 0x010fe4000f8e00ff */
[----:B---3--:R-:W-:-:S02]  /*15e0*/  UIMAD.WIDE.U32 UR16, UR6, UR12, URZ ;  /* 0x0000000c061072a5 */ /* 0x008fc4000f8e00ff */
[----:B-1----:R-:W-:Y:S02]  /*15f0*/  UISETP.NE.AND UP0, UPT, UR20, 0x1, UPT ;  /* 0x000000011400788c */ /* 0x002fe4000bf05270 */
[----:B------:R-:W-:Y:S01]  /*1600*/  UIMAD.WIDE.U32 UR4, UR31, UR12, URZ ;  /* 0x0000000c1f0472a5 */ /* 0x000fe2000f8e00ff */
[----:B------:R-:W-:Y:S02]  /*1610*/  UMOV UR10, UR11 ;  /* 0x0000000b000a7c82 */ /* 0x000fe40008000000 */
[----:B------:R-:W-:Y:S01]  /*1620*/  UMOV UR16, UR17 ;  /* 0x0000001100107c82 */ /* 0x000fe20008000000 */
[----:B------:R-:W-:Y:S02]  /*1630*/  @UP3 USHF.R.U32.HI UR7, URZ, UR22, UR10 ;  /* 0x00000016ff073299 */ /* 0x000fe4000801160a */
[----:B------:R-:W-:Y:S02]  /*1640*/  UISETP.NE.AND UP2, UPT, UR19, 0x1, UPT ;  /* 0x000000011300788c */ /* 0x000fe4000bf45270 */
[----:B------:R-:W-:-:S02]  /*1650*/  USHF.R.U32.HI UR5, URZ, UR13, UR5 ;  /* 0x0000000dff057299 */ /* 0x000fc40008011605 */
[----:B------:R-:W-:Y:S02]  /*1660*/  @UP0 USHF.R.U32.HI UR6, URZ, UR13, UR16 ;  /* 0x0000000dff060299 */ /* 0x000fe40008011610 */
[----:B------:R-:W-:Y:S02]  /*1670*/  UIMAD.WIDE.U32 UR12, UR30, UR15, URZ ;  /* 0x0000000f1e0c72a5 */ /* 0x000fe4000f8e00ff */
[----:B------:R-:W-:Y:S02]  /*1680*/  UIMAD.WIDE.U32 UR10, UR7, UR8, URZ ;  /* 0x00000008070a72a5 */ /* 0x000fe4000f8e00ff */
[----:B------:R-:W-:Y:S02]  /*1690*/  UIMAD.WIDE.U32 UR16, UR6, UR8, URZ ;  /* 0x00000008061072a5 */ /* 0x000fe4000f8e00ff */
[----:B------:R-:W-:Y:S01]  /*16a0*/  USEL UR5, UR31, UR5, !UP0 ;  /* 0x000000051f057287 */ /* 0x000fe2000c000000 */
[----:B------:R-:W-:Y:S02]  /*16b0*/  UMOV UR4, UR13 ;  /* 0x0000000d00047c82 */ /* 0x000fe40008000000 */
[----:B------:R-:W-:Y:S01]  /*16c0*/  UMOV UR10, UR11 ;  /* 0x0000000b000a7c82 */ /* 0x000fe20008000000 */
[----:B------:R-:W-:-:S02]  /*16d0*/  USHF.R.U32.HI UR4, URZ, UR22, UR4 ;  /* 0x00000016ff047299 */ /* 0x000fc40008011604 */
[----:B------:R-:W-:Y:S01]  /*16e0*/  @UP2 USHF.R.U32.HI UR7, URZ, UR9, UR10 ;  /* 0x00000009ff072299 */ /* 0x000fe2000801160a */
[----:B------:R-:W-:Y:S01]  /*16f0*/  UMOV UR16, UR17 ;  /* 0x0000001100107c82 */ /* 0x000fe20008000000 */
[----:B------:R-:W-:Y:S02]  /*1700*/  USEL UR4, UR30, UR4, !UP3 ;  /* 0x000000041e047287 */ /* 0x000fe4000d800000 */
[----:B------:R-:W-:Y:S02]  /*1710*/  @UP2 USHF.R.U32.HI UR6, URZ, UR9, UR16 ;  /* 0x00000009ff062299 */ /* 0x000fe40008011610 */
[----:B------:R-:W-:Y:S02]  /*1720*/  UIMAD UR7, UR7, UR19, URZ ;  /* 0x00000013070772a4 */ /* 0x000fe4000f8e02ff */
[----:B------:R-:W-:Y:S02]  /*1730*/  UIMAD UR12, UR6, UR19, URZ ;  /* 0x00000013060c72a4 */ /* 0x000fe4000f8e02ff */
[----:B------:R-:W-:-:S02]  /*1740*/  UISETP.GE.AND UP0, UPT, UR4, UR7, UPT ;  /* 0x000000070400728c */ /* 0x000fc4000bf06270 */
[----:B------:R-:W-:Y:S02]  /*1750*/  UIMAD.WIDE.U32 UR10, UR4, UR8, URZ ;  /* 0x00000008040a72a5 */ /* 0x000fe4000f8e00ff */
[----:B------:R-:W-:Y:S02]  /*1760*/  UISETP.GE.OR UP0, UPT, UR5, UR12, UP0 ;  /* 0x0000000c0500728c */ /* 0x000fe40008706670 */
[----:B------:R-:W-:Y:S02]  /*1770*/  UIMAD.WIDE.U32 UR12, UR5, UR8, URZ ;  /* 0x00000008050c72a5 */ /* 0x000fe4000f8e00ff */
[----:B------:R-:W-:Y:S01]  /*1780*/  UIADD3 UR10, UPT, UPT, -UR4, URZ, URZ ;  /* 0x000000ff040a7290 */ /* 0x000fe2000fffe1ff */
[----:B------:R-:W-:Y:S01]  /*1790*/  UMOV UR8, UR11 ;  /* 0x0000000b00087c82 */ /* 0x000fe20008000000 */
[----:B------:R-:W-:Y:S02]  /*17a0*/  UIADD3 UR11, UPT, UPT, -UR5, URZ, URZ ;  /* 0x000000ff050b7290 */ /* 0x000fe4000fffe1ff */
[----:B------:R-:W-:-:S03]  /*17b0*/  USHF.R.U32.HI UR8, URZ, UR9, UR8 ;  /* 0x00000009ff087299 */ /* 0x000fc60008011608 */
[----:B------:R-:W-:Y:S01]  /*17c0*/  @!UP0 UMOV UR7, UR13 ;  /* 0x0000000d00078c82 */ /* 0x000fe20008000000 */
[----:B------:R-:W-:Y:S02]  /*17d0*/  UIMAD UR30, UR14, UR10, UR30 ;  /* 0x0000000a0e1e72a4 */ /* 0x000fe4000f8e021e */
[----:B------:R-:W-:Y:S02]  /*17e0*/  USEL UR8, UR4, UR8, !UP2 ;  /* 0x0000000804087287 */ /* 0x000fe4000d000000 */
[----:B------:R-:W-:Y:S02]  /*17f0*/  @!UP0 USHF.R.U32.HI UR7, URZ, UR9, UR7 ;  /* 0x00000009ff078299 */ /* 0x000fe40008011607 */
[----:B------:R-:W-:Y:S02]  /*1800*/  UIADD3 UR9, UPT, UPT, -UR8, URZ, URZ ;  /* 0x000000ff08097290 */ /* 0x000fe4000fffe1ff */
[----:B------:R-:W-:Y:S02]  /*1810*/  @!UP0 USEL UR7, UR5, UR7, !UP2 ;  /* 0x0000000705078287 */ /* 0x000fe4000d000000 */
[----:B------:R-:W-:-:S02]  /*1820*/  UIMAD UR9, UR19, UR9, UR4 ;  /* 0x00000009130972a4 */ /* 0x000fc4000f8e0204 */
[----:B------:R-:W-:Y:S02]  /*1830*/  @!UP0 UIADD3 UR8, UPT, UPT, UR8, -UR7, URZ ;  /* 0x8000000708088290 */ /* 0x000fe4000fffe0ff */
[----:B------:R-:W-:Y:S02]  /*1840*/  @!UP0 UIMAD UR6, UR9, UR6, UR7 ;  /* 0x00000006090682a4 */ /* 0x000fe4000f8e0207 */
[----:B------:R-:W-:Y:S02]  /*1850*/  @!UP0 UIMAD UR4, UR8, UR19, UR5 ;  /* 0x00000013080482a4 */ /* 0x000fe4000f8e0205 */
[----:B------:R-:W-:Y:S02]  /*1860*/  UIMAD UR31, UR20, UR11, UR31 ;  /* 0x0000000b141f72a4 */ /* 0x000fe4000f8e021f */
[----:B------:R-:W-:Y:S01]  /*1870*/  UIMAD UR30, UR4, UR14, UR30 ;  /* 0x0000000e041e72a4 */ /* 0x000fe2000f8e021e */
[----:B------:R-:W-:Y:S02]  /*1880*/  @!UP0 UMOV UR5, UR6 ;  /* 0x0000000600058c82 */ /* 0x000fe40008000000 */
[----:B------:R-:W-:-:S12]  /*1890*/  UIMAD UR31, UR5, UR20, UR31 ;  /* 0x00000014051f72a4 */ /* 0x000fd8000f8e021f */
.L_x_19:
[----:B------:R-:W-:Y:S02]  /*18a0*/  UISETP.NE.AND UP2, UPT, UR23, 0x1, UPT ;  /* 0x000000011700788c */ /* 0x000fe4000bf45270 */
[----:B------:R-:W-:Y:S02]  /*18b0*/  ULOP3.LUT UR21, UR21, 0xffff, URZ, 0xc0, !UPT ;  /* 0x0000ffff15157892 */ /* 0x000fe4000f8ec0ff */
[----:B------:R-:W-:Y:S02]  /*18c0*/  UISETP.NE.AND UP0, UPT, UR18, 0x2, UPT ;  /* 0x000000021200788c */ /* 0x000fe4000bf05270 */
[----:B------:R-:W-:Y:S02]  /*18d0*/  ULOP3.LUT UR24, UR24, 0x400, URZ, 0xc0, !UPT ;  /* 0x0000040018187892 */ /* 0x000fe4000f8ec0ff */
[----:B------:R-:W-:Y:S02]  /*18e0*/  ULOP3.LUT UR46, UR46, 0x40, URZ, 0xc0, !UPT ;  /* 0x000000402e2e7892 */ /* 0x000fe4000f8ec0ff */
[----:B------:R-:W-:Y:S01]  /*18f0*/  USHF.L.U32 UR21, UR25, UR21, URZ ;  /* 0x0000001519157299 */ /* 0x000fe200080006ff */
[----:B------:R-:W-:Y:S11]  /*1900*/  BRA.U UP2, `(.L_x_20) ;  /* 0x0000000102407547 */ /* 0x000ff6000b800000 */
[----:B------:R-:W2:Y:S01]  /*1910*/  LDCU.128 UR8, c[0x0][0xb10] ;  /* 0x00016200ff0877ac */ /* 0x000ea20008000c00 */
[----:B------:R-:W3:Y:S01]  /*1920*/  LDCU UR12, c[0x0][0xb0c] ;  /* 0x00016180ff0c77ac */ /* 0x000ee20008000800 */
[----:B------:R-:W4:Y:S01]  /*1930*/  LDCU UR13, c[0x0][0xb20] ;  /* 0x00016400ff0d77ac */ /* 0x000f220008000800 */
[----:B--2---:R-:W-:Y:S02]  /*1940*/  UIMAD.WIDE.U32 UR4, UR31, UR8, URZ ;  /* 0x000000081f0472a5 */ /* 0x004fe4000f8e00ff */
[----:B------:R-:W-:Y:S02]  /*1950*/  UIMAD.WIDE.U32 UR6, UR30, UR11, URZ ;  /* 0x0000000b1e0672a5 */ /* 0x000fe4000f8e00ff */
[----:B---3--:R-:W-:Y:S02]  /*1960*/  UISETP.NE.AND UP2, UPT, UR12, 0x1, UPT ;  /* 0x000000010c00788c */ /* 0x008fe4000bf45270 */
[----:B------:R-:W-:-:S03]  /*1970*/  USHF.R.U32.HI UR5, URZ, UR9, UR5 ;  /* 0x00000009ff057299 */ /* 0x000fc60008011605 */
[----:B------:R-:W-:Y:S01]  /*1980*/  UMOV UR4, UR7 ;  /* 0x0000000700047c82 */ /* 0x000fe20008000000 */
[----:B------:R-:W-:Y:S02]  /*1990*/  USEL UR5, UR31, UR5, !UP2 ;  /* 0x000000051f057287 */ /* 0x000fe4000d000000 */
[----:B------:R-:W-:Y:S02]  /*19a0*/  UISETP.NE.AND UP2, UPT, UR10, 0x1, UPT ;  /* 0x000000010a00788c */ /* 0x000fe4000bf45270 */
[----:B----4-:R-:W-:-:S04]  /*19b0*/  USHF.R.U32.HI UR4, URZ, UR13, UR4 ;  /* 0x0000000dff047299 */ /* 0x010fc80008011604 */
[----:B------:R-:W-:-:S04]  /*19c0*/  USEL UR4, UR30, UR4, !UP2 ;  /* 0x000000041e047287 */ /* 0x000fc8000d000000 */
[----:B------:R-:W-:Y:S02]  /*19d0*/  UIADD3 UR6, UPT, UPT, UR5, -UR4, URZ ;  /* 0x8000000405067290 */ /* 0x000fe4000fffe0ff */
[----:B------:R-:W-:Y:S02]  /*19e0*/  UIADD3 UR4, UPT, UPT, -UR5, UR4, URZ ;  /* 0x0000000405047290 */ /* 0x000fe4000fffe1ff */
[----:B------:R-:W-:Y:S02]  /*19f0*/  UIMAD UR30, UR6, UR10, UR30 ;  /* 0x0000000a061e72a4 */ /* 0x000fe4000f8e021e */
[----:B------:R-:W-:-:S12]  /*1a00*/  UIMAD UR31, UR4, UR12, UR31 ;  /* 0x0000000c041f72a4 */ /* 0x000fd8000f8e021f */
.L_x_20:
[----:B------:R-:W-:Y:S05]  /*1a10*/  BRA.U !UP6, `(.L_x_21) ;  /* 0x000000010e0c7547 */ /* 0x000fea000b800000 */
[----:B------:R-:W-:Y:S01]  /*1a20*/  UCGABAR_WAIT ;  /* 0x0000000000007dc7 */ /* 0x000fe20008000000 */
[----:B------:R-:W-:Y:S01]  /*1a30*/  CCTL.IVALL ;  /* 0x00000000ff00798f */ /* 0x000fe20002000000 */
[----:B------:R-:W-:Y:S05]  /*1a40*/  BRA `(.L_x_22) ;  /* 0x0000000000047947 */ /* 0x000fea0003800000 */
.L_x_21:
[----:B------:R-:W-:Y:S06]  /*1a50*/  BAR.SYNC.DEFER_BLOCKING 0x0 ;  /* 0x0000000000007b1d */ /* 0x000fec0000010000 */
.L_x_22:
[----:B------:R-:W-:Y:S05]  /*1a60*/  BRA.U UP0, `(.L_x_23) ;  /* 0x0000001d00f87547 */ /* 0x000fea000b800000 */
[----:B------:R-:W2:Y:S01]  /*1a70*/  LDCU UR6, c[0x0][0x38c] ;  /* 0x00007180ff0677ac */ /* 0x000ea20008000800 */
[----:B------:R-:W-:Y:S01]  /*1a80*/  PLOP3.LUT P1, PT, PT, PT, UP4, 0x80, 0x8 ;  /* 0x000000000008781c */ /* 0x000fe20003f2f048 */
[----:B------:R-:W-:Y:S01]  /*1a90*/  IMAD.MOV.U32 R12, RZ, RZ, 0x1 ;  /* 0x00000001ff0c7424 */ /* 0x000fe200078e00ff */
[----:B------:R-:W-:Y:S02]  /*1aa0*/  ISETP.NE.AND P2, PT, R0, RZ, P3 ;  /* 0x000000ff0000720c */ /* 0x000fe40001f45270 */
[----:B------:R-:W-:Y:S02]  /*1ab0*/  CS2R R10, SRZ ;  /* 0x00000000000a7805 */ /* 0x000fe4000001ff00 */
[----:B------:R-:W-:Y:S01]  /*1ac0*/  PLOP3.LUT P1, PT, P1, PT, PT, 0x8, 0x80 ;  /* 0x000000000080781c */ /* 0x000fe20000f2e170 */
[----:B------:R-:W-:Y:S01]  /*1ad0*/  IMAD.MOV.U32 R9, RZ, RZ, RZ ;  /* 0x000000ffff097224 */ /* 0x000fe200078e00ff */
[----:B------:R-:W3:Y:S01]  /*1ae0*/  LDCU UR39, c[0x0][0x370] ;  /* 0x00006e00ff2777ac */ /* 0x000ee20008000800 */
[----:B------:R-:W-:Y:S01]  /*1af0*/  IMAD.MOV.U32 R8, RZ, RZ, 0x1 ;  /* 0x00000001ff087424 */ /* 0x000fe200078e00ff */
[----:B------:R-:W4:Y:S01]  /*1b00*/  LDCU.64 UR26, c[0x0][0x348] ;  /* 0x00006900ff1a77ac */ /* 0x000f220008000a00 */
[----:B------:R-:W-:Y:S01]  /*1b10*/  ULEA.HI UR43, UR24, UR46, URZ, 0x1b ;  /* 0x0000002e182b7291 */ /* 0x000fe2000f8fd8ff */
[----:B------:R-:W1:Y:S01]  /*1b20*/  LDCU UR38, c[0x0][0x374] ;  /* 0x00006e80ff2677ac */ /* 0x000e620008000800 */
[----:B--2---:R-:W-:-:S02]  /*1b30*/  UIADD3 UR5, UPT, UPT, UR6, 0x1f, URZ ;  /* 0x0000001f06057890 */ /* 0x004fc4000fffe0ff */
[----:B------:R-:W-:Y:S02]  /*1b40*/  UIADD3 UR48, UPT, UPT, UR6, 0x3e, URZ ;  /* 0x0000003e06307890 */ /* 0x000fe4000fffe0ff */
[----:B------:R-:W-:-:S04]  /*1b50*/  USHF.R.S32.HI UR4, URZ, 0x1f, UR5 ;  /* 0x0000001fff047899 */ /* 0x000fc80008011405 */
[----:B------:R-:W-:Y:S02]  /*1b60*/  ULEA.HI UR4, UR4, UR5, URZ, 0x5 ;  /* 0x0000000504047291 */ /* 0x000fe4000f8f28ff */
[----:B------:R-:W-:Y:S02]  /*1b70*/  UIADD3 UR5, UPT, UPT, UR6, -0x1, URZ ;  /* 0xffffffff06057890 */ /* 0x000fe4000fffe0ff */
[----:B------:R-:W-:Y:S02]  /*1b80*/  USHF.R.S32.HI UR41, URZ, 0x5, UR4 ;  /* 0x00000005ff297899 */ /* 0x000fe40008011404 */
[----:B------:R-:W-:Y:S02]  /*1b90*/  UISETP.GE.U32.AND UP1, UPT, UR5, -0x3f, UPT ;  /* 0xffffffc10500788c */ /* 0x000fe4000bf26070 */
[----:B------:R-:W-:Y:S01]  /*1ba0*/  UISETP.LT.U32.AND UP0, UPT, UR41, 0x1a, UPT ;  /* 0x0000001a2900788c */ /* 0x000fe2000bf01070 */
[----:B------:R-:W-:-:S03]  /*1bb0*/  UMOV UR5, URZ ;  /* 0x000000ff00057c82 */ /* 0x000fc60008000000 */
[----:B------:R-:W-:Y:S02]  /*1bc0*/  USEL UR40, UR41, 0x1a, UP0 ;  /* 0x0000001a29287887 */ /* 0x000fe40008000000 */
[----:B------:R-:W-:Y:S02]  /*1bd0*/  UISETP.NE.AND UP0, UPT, UR18, URZ, UPT ;  /* 0x000000ff1200728c */ /* 0x000fe4000bf05270 */
[----:B------:R-:W-:Y:S02]  /*1be0*/  UIADD3 UR4, UPT, UPT, UR40, -0x1, URZ ;  /* 0xffffffff28047890 */ /* 0x000fe4000fffe0ff */
[----:B------:R-:W-:Y:S02]  /*1bf0*/  @UP1 UIADD3 UR4, UPT, UPT, UR40, URZ, URZ ;  /* 0x000000ff28041290 */ /* 0x000fe4000fffe0ff */
[----:B------:R-:W-:Y:S02]  /*1c00*/  USEL UR25, UR55, 0x2, UP0 ;  /* 0x0000000237197887 */ /* 0x000fe40008000000 */
[----:B------:R-:W-:-:S02]  /*1c10*/  UIADD3 UR44, UPT, UPT, UR41, -UR40, URZ ;  /* 0x80000028292c7290 */ /* 0x000fc4000fffe0ff */
[----:B------:R-:W-:Y:S02]  /*1c20*/  UIADD3 UR28, UPT, UPT, UR4, 0x1, URZ ;  /* 0x00000001041c7890 */ /* 0x000fe4000fffe0ff */
[----:B-1-34-:R-:W-:-:S12]  /*1c30*/  UIADD3 UR42, UPT, UPT, -UR4, URZ, URZ ;  /* 0x000000ff042a7290 */ /* 0x01afd8000fffe1ff */
.L_x_43:
[----:B------:R-:W-:Y:S01]  /*1c40*/  UISETP.NE.AND UP0, UPT, UR47, URZ, UPT ;  /* 0x000000ff2f00728c */ /* 0x000fe2000bf05270 */
[----:B------:R-:W1:Y:S08]  /*1c50*/  S2UR UR47, SR_CgaCtaId ;  /* 0x00000000002f79c3 */ /* 0x000e700000008800 */
[----:B------:R-:W-:Y:S05]  /*1c60*/  BRA.U UP0, `(.L_x_24) ;  /* 0x0000000100347547 */ /* 0x000fea000b800000 */
[----:B------:R-:W2:Y:S01]  /*1c70*/  S2R R0, SR_CgaCtaId ;  /* 0x0000000000007919 */ /* 0x000ea20000008800 */
[----:B------:R-:W-:-:S04]  /*1c80*/  MOV R2, 0x400 ;  /* 0x0000040000027802 */ /* 0x000fc80000000f00 */
[----:B--2---:R-:W-:Y:S02]  /*1c90*/  LEA R0, R0, R2, 0x18 ;  /* 0x0000000200007211 */ /* 0x004fe400078ec0ff */
[----:B------:R-:W-:-:S03]  /*1ca0*/  SHF.L.U32 R2, R8, 0x1f, RZ ;  /* 0x0000001f08027819 */ /* 0x000fc600000006ff */
[----:B------:R-:W-:-:S04]  /*1cb0*/  IMAD R0, R9, 0x8, R0 ;  /* 0x0000000809007824 */ /* 0x000fc800078e0200 */
[----:B------:R-:W2:Y:S02]  /*1cc0*/  SYNCS.PHASECHK.TRANS64.TRYWAIT P0, [R0+URZ+0x260], R2 ;  /* 0x00026002000075a7 */ /* 0x000ea400080011ff */
[----:B--2---:R-:W-:Y:S05]  /*1cd0*/  @!P0 BRA `(.L_x_25) ;  /* 0x0000008000048947 */ /* 0x004fea0003800000 */
.L_x_172:
[----:B------:R-:W-:Y:S01]  /*1ce0*/  VIADD R9, R9, 0x1 ;  /* 0x0000000109097836 */ /* 0x000fe20000000000 */
[----:B------:R2:W-:Y:S04]  /*1cf0*/  SYNCS.ARRIVE.TRANS64.A1T0 RZ, [R0+URZ+0x250], RZ ;  /* 0x000250ff00ff79a7 */ /* 0x0005e800081000ff */
[----:B------:R-:W-:-:S04]  /*1d00*/  ISETP.NE.AND P0, PT, R9, 0x2, PT ;  /* 0x000000020900780c */ /* 0x000fc80003f05270 */
[----:B------:R-:W-:Y:S02]  /*1d10*/  SEL R9, R9, RZ, P0 ;  /* 0x000000ff09097207 */ /* 0x000fe40000000000 */
[----:B--2---:R-:W-:-:S04]  /*1d20*/  SEL R0, RZ, 0x1, P0 ;  /* 0x00000001ff007807 */ /* 0x004fc80000000000 */
[----:B------:R-:W-:-:S07]  /*1d30*/  LOP3.LUT R8, R8, R0, RZ, 0x3c, !PT ;  /* 0x0000000008087212 */ /* 0x000fce00078e3cff */
.L_x_24:
[----:B------:R-:W-:Y:S01]  /*1d40*/  UMOV UR6, 0x400 ;  /* 0x0000040000067882 */ /* 0x000fe20000000000 */
[----:B------:R-:W-:Y:S01]  /*1d50*/  UISETP.GE.U32.AND UP0, UPT, UR48, 0x3f, UPT ;  /* 0x0000003f3000788c */ /* 0x000fe2000bf06070 */
[----:B------:R-:W-:Y:S01]  /*1d60*/  SHF.L.U32 R0, R12, 0x1f, RZ ;  /* 0x0000001f0c007819 */ /* 0x000fe200000006ff */
[----:B-1----:R-:W-:Y:S02]  /*1d70*/  ULEA UR6, UR47, UR6, 0x18 ;  /* 0x000000062f067291 */ /* 0x002fe4000f8ec0ff */
[----:B------:R-:W-:Y:S02]  /*1d80*/  ULEA UR11, UR30, UR43, 0x7 ;  /* 0x0000002b1e0b7291 */ /* 0x000fe4000f8e38ff */
[----:B------:R-:W-:Y:S01]  /*1d90*/  ULEA UR4, UR5, UR6, 0x3 ;  /* 0x0000000605047291 */ /* 0x000fe2000f8e18ff */
[----:B------:R-:W-:-:S08]  /*1da0*/  UMOV UR7, URZ ;  /* 0x000000ff00077c82 */ /* 0x000fd00008000000 */
[----:B------:R1:W2:Y:S01]  /*1db0*/  SYNCS.PHASECHK.TRANS64.TRYWAIT P0, [UR4+0xd0], R0 ;  /* 0x0000d000ff0075a7 */ /* 0x0002a20008001104 */
[----:B------:R-:W-:-:S04]  /*1dc0*/  ULEA.HI UR4, UR31, UR31, URZ, 0x1 ;  /* 0x0000001f1f047291 */ /* 0x000fc8000f8f08ff */
[----:B------:R-:W-:-:S04]  /*1dd0*/  USHF.L.U32 UR4, UR4, 0x6, URZ ;  /* 0x0000000604047899 */ /* 0x000fc800080006ff */
[----:B------:R-:W-:Y:S01]  /*1de0*/  ULOP3.LUT UR35, UR46, 0xffffff80, UR4, 0xf8, !UPT ;  /* 0xffffff802e237892 */ /* 0x000fe2000f8ef804 */
[----:B------:R-:W-:Y:S11]  /*1df0*/  BRA.U !UP0, `(.L_x_26) ;  /* 0x0000000108c87547 */ /* 0x000ff6000b800000 */
[----:B------:R-:W-:Y:S01]  /*1e00*/  UMOV UR13, UR42 ;  /* 0x0000002a000d7c82 */ /* 0x000fe20008000000 */
[----:B------:R-:W-:Y:S01]  /*1e10*/  UMOV UR4, UR5 ;  /* 0x0000000500047c82 */ /* 0x000fe20008000000 */
[----:B------:R-:W-:-:S05]  /*1e20*/  UMOV UR34, URZ ;  /* 0x000000ff00227c82 */ /* 0x000fca0008000000 */
.L_x_32:
[----:B------:R-:W-:Y:S01]  /*1e30*/  ULEA UR33, UR4, UR6, 0x3 ;  /* 0x0000000604217291 */ /* 0x000fe2000f8e18ff */
[----:B------:R-:W-:Y:S01]  /*1e40*/  @P3 MOV R2, 0x4000 ;  /* 0x0000400000023802 */ /* 0x000fe20000000f00 */
[----:B--234-:R-:W-:Y:S10]  /*1e50*/  @P0 BRA `(.L_x_27) ;  /* 0x00000000000c0947 */ /* 0x01cff40003800000 */
[----:B------:R-:W-:-:S04]  /*1e60*/  SHF.L.U32 R3, R12, 0x1f, RZ ;  /* 0x0000001f0c037819 */ /* 0x000fc800000006ff */
[----:B------:R-:W2:Y:S02]  /*1e70*/  SYNCS.PHASECHK.TRANS64.TRYWAIT P0, [UR33+0xd0], R3 ;  /* 0x0000d003ff0075a7 */ /* 0x000ea40008001121 */
[----:B--2---:R-:W-:Y:S05]  /*1e80*/  @!P0 BRA `(.L_x_28) ;  /* 0x0000007c00ac8947 */ /* 0x004fea0003800000 */
.L_x_27:
[----:B------:R2:W-:Y:S01]  /*1e90*/  @P3 SYNCS.ARRIVE.TRANS64 RZ, [UR33], R2 ;  /* 0x00000002ffff39a7 */ /* 0x0005e20008000021 */
[----:B------:R-:W-:Y:S02]  /*1ea0*/  ULOP3.LUT UR5, UR25, 0x2, URZ, 0xfc, !UPT ;  /* 0x0000000219057892 */ /* 0x000fe4000f8efcff */
[----:B------:R-:W-:Y:S02]  /*1eb0*/  UIADD3 UR13, UPT, UPT, UR13, 0x1, URZ ;  /* 0x000000010d0d7890 */ /* 0x000fe4000fffe0ff */
[----:B------:R-:W-:Y:S02]  /*1ec0*/  UISETP.NE.AND UP0, UPT, UR5, 0x2, UPT ;  /* 0x000000020500788c */ /* 0x000fe4000bf05270 */
[----:B------:R-:W-:-:S07]  /*1ed0*/  UISETP.NE.AND UP2, UPT, UR13, 0x1, UPT ;  /* 0x000000010d00788c */ /* 0x000fce000bf45270 */
[----:B------:R-:W-:Y:S05]  /*1ee0*/  BRA.U UP0, `(.L_x_29) ;  /* 0x0000000100047547 */ /* 0x000fea000b800000 */
[----:B------:R-:W-:Y:S05]  /*1ef0*/  BPT.TRAP 0x1 ;  /* 0x000000040000795c */ /* 0x000fea0000300000 */
.L_x_29:
[----:B------:R-:W-:Y:S04]  /*1f00*/  BSSY.RECONVERGENT B0, `(.L_x_30) ;  /* 0x0000003000007945 */ /* 0x000fe80003800200 */
[----:B------:R-:W-:Y:S05]  /*1f10*/  @!P2 BRA `(.L_x_31) ;  /* 0x000000000004a947 */ /* 0x000fea0003800000 */
[----:B------:R-:W-:Y:S05]  /*1f20*/  BPT.TRAP 0x1 ;  /* 0x000000040000795c */ /* 0x000fea0000300000 */
.L_x_31:
[----:B------:R-:W-:Y:S05]  /*1f30*/  BSYNC.RECONVERGENT B0 ;  /* 0x0000000000007941 */ /* 0x000fea0003800200 */
.L_x_30:
[----:B------:R-:W-:Y:S02]  /*1f40*/  UIADD3 UR5, UPT, UPT, UR4, 0x1, URZ ;  /* 0x0000000104057890 */ /* 0x000fe4000fffe0ff */
[----:B------:R-:W-:Y:S02]  /*1f50*/  ULEA UR32, UR4, UR6, 0xc ;  /* 0x0000000604207291 */ /* 0x000fe4000f8e60ff */
[----:B------:R-:W-:Y:S02]  /*1f60*/  UISETP.NE.AND UP0, UPT, UR5, 0x1a, UPT ;  /* 0x0000001a0500788c */ /* 0x000fe4000bf05270 */
[----:B------:R-:W-:Y:S02]  /*1f70*/  ULEA UR4, UR4, UR24, 0xb ;  /* 0x0000001804047291 */ /* 0x000fe4000f8e58ff */
[----:B------:R-:W-:Y:S02]  /*1f80*/  USEL UR8, URZ, 0x1, UP0 ;  /* 0x00000001ff087887 */ /* 0x000fe40008000000 */
[----:B------:R-:W-:-:S02]  /*1f90*/  USEL UR5, UR5, URZ, UP0 ;  /* 0x000000ff05057287 */ /* 0x000fc40008000000 */
[----:B------:R-:W-:Y:S02]  /*1fa0*/  UIADD3 UR16, UP1, UPT, UR26, 0x80, URZ ;  /* 0x000000801a107890 */ /* 0x000fe4000ff3e0ff */
[----:B------:R-:W-:Y:S01]  /*1fb0*/  ULEA UR4, UR4, UR6, 0x1 ;  /* 0x0000000604047291 */ /* 0x000fe2000f8e08ff */
[----:B------:R-:W-:Y:S01]  /*1fc0*/  LOP3.LUT R12, R12, UR8, RZ, 0x3c, !PT ;  /* 0x000000080c0c7c12 */ /* 0x000fe2000f8e3cff */
[----:B------:R-:W-:Y:S02]  /*1fd0*/  UIADD3 UR14, UP0, UPT, UR26, 0x180, URZ ;  /* 0x000001801a0e7890 */ /* 0x000fe4000ff1e0ff */
[----:B------:R-:W-:Y:S01]  /*1fe0*/  ULEA UR7, UR5, UR6, 0x3 ;  /* 0x0000000605077291 */ /* 0x000fe2000f8e18ff */
[----:B-1----:R-:W-:Y:S01]  /*1ff0*/  SHF.L.U32 R0, R12, 0x1f, RZ ;  /* 0x0000001f0c007819 */ /* 0x002fe200000006ff */
[----:B------:R-:W-:Y:S02]  /*2000*/  ULOP3.LUT UR33, UR33, 0xfefffff8, URZ, 0xc0, !UPT ;  /* 0xfefffff821217892 */ /* 0x000fe4000f8ec0ff */
[----:B------:R-:W-:-:S02]  /*2010*/  UIADD3.X UR17, UPT, UPT, URZ, UR27, URZ, UP1, !UPT ;  /* 0x0000001bff117290 */ /* 0x000fc40008ffe4ff */
[----:B------:R-:W-:Y:S02]  /*2020*/  UIADD3 UR32, UPT, UPT, UR32, 0x4400, URZ ;  /* 0x0000440020207890 */ /* 0x000fe4000fffe0ff */
[----:B------:R-:W-:Y:S01]  /*2030*/  UIADD3 UR8, UPT, UPT, UR4, 0x1e400, URZ ;  /* 0x0001e40004087890 */ /* 0x000fe2000fffe0ff */
[----:B------:R3:W4:Y:S01]  /*2040*/  SYNCS.PHASECHK.TRANS64.TRYWAIT P0, [UR7+0xd0], R0 ;  /* 0x0000d000ff0075a7 */ /* 0x0007220008001107 */
[----:B------:R-:W-:Y:S02]  /*2050*/  UIADD3.X UR15, UPT, UPT, URZ, UR27, URZ, UP0, !UPT ;  /* 0x0000001bff0f7290 */ /* 0x000fe400087fe4ff */
[----:B------:R-:W-:Y:S01]  /*2060*/  UPRMT UR4, URZ, 0x5410, UR21 ;  /* 0x00005410ff047896 */ /* 0x000fe20008000015 */
[----:B------:R-:W-:Y:S01]  /*2070*/  UMOV UR18, 0x0 ;  /* 0x0000000000127882 */ /* 0x000fe20000000000 */
[----:B------:R-:W-:Y:S01]  /*2080*/  UMOV UR19, 0x10000000 ;  /* 0x1000000000137882 */ /* 0x000fe20000000000 */
[----:B------:R-:W-:Y:S01]  /*2090*/  UMOV UR10, UR34 ;  /* 0x00000022000a7c82 */ /* 0x000fe20008000000 */
[----:B------:R-:W-:Y:S01]  /*20a0*/  UMOV UR12, UR36 ;  /* 0x00000024000c7c82 */ /* 0x000fe20008000000 */
[----:B------:R-:W-:Y:S01]  /*20b0*/  UMOV UR9, UR33 ;  /* 0x0000002100097c82 */ /* 0x000fe20008000000 */
[----:B------:R1:W-:Y:S01]  /*20c0*/  UTMALDG.3D.2CTA [UR32], [UR16], desc[UR18] ;  /* 0x00001220100075b4 */ /* 0x0003e20008211000 */
[----:B------:R-:W-:-:S02]  /*20d0*/  UMOV UR7, UR28 ;  /* 0x0000001c00077c82 */ /* 0x000fc40008000000 */
[----:B------:R2:W-:Y:S01]  /*20e0*/  UTMALDG.3D.MULTICAST.2CTA [UR8], [UR14], UR4, desc[UR18] ;  /* 0x000012080e0073b4 */ /* 0x0005e20008211804 */
[----:B-1----:R-:W-:Y:S01]  /*20f0*/  UIADD3 UR34, UPT, UPT, UR34, 0x20, URZ ;  /* 0x0000002022227890 */ /* 0x002fe2000fffe0ff */
[----:B--2---:R-:W-:Y:S01]  /*2100*/  UMOV UR4, UR5 ;  /* 0x0000000500047c82 */ /* 0x004fe20008000000 */
[----:B------:R-:W-:Y:S10]  /*2110*/  BRA.U UP2, `(.L_x_32) ;  /* 0xfffffffd02447547 */ /* 0x000ff4000b83ffff */
.L_x_26:
[----:B------:R-:W-:Y:S01]  /*2120*/  ULEA UR4, UR5, UR6, 0x3 ;  /* 0x0000000605047291 */ /* 0x000fe2000f8e18ff */
[----:B-1-3--:R-:W-:Y:S01]  /*2130*/  SHF.L.U32 R0, R12, 0x1f, RZ ;  /* 0x0000001f0c007819 */ /* 0x00afe200000006ff */
[----:B------:R-:W-:Y:S01]  /*2140*/  @!P1 SYNCS.ARRIVE.TRANS64.A1T0 RZ, [UR6+0x1e8], RZ ;  /* 0x0001e8ffffff99a7 */ /* 0x000fe20008100006 */
[----:B------:R-:W-:-:S06]  /*2150*/  UISETP.GT.AND UP0, UPT, UR41, UR40, UPT ;  /* 0x000000282900728c */ /* 0x000fcc000bf04270 */
[----:B--2-4-:R1:W2:Y:S03]  /*2160*/  SYNCS.PHASECHK.TRANS64.TRYWAIT P0, [UR4+0xd0], R0 ;  /* 0x0000d000ff0075a7 */ /* 0x0142a60008001104 */
[----:B------:R-:W-:Y:S05]  /*2170*/  BRA.U !UP0, `(.L_x_33) ;  /* 0x0000000108c87547 */ /* 0x000fea000b800000 */
[----:B------:R-:W-:Y:S01]  /*2180*/  UIADD3 UR13, UPT, UPT, UR44, UR7, URZ ;  /* 0x000000072c0d7290 */ /* 0x000fe2000fffe0ff */
[----:B------:R-:W-:-:S11]  /*2190*/  UMOV UR4, UR5 ;  /* 0x0000000500047c82 */ /* 0x000fd60008000000 */
.L_x_39:
[----:B------:R-:W-:Y:S01]  /*21a0*/  ULEA UR17, UR4, UR6, 0x3 ;  /* 0x0000000604117291 */ /* 0x000fe2000f8e18ff */
[----:B--2---:R-:W-:Y:S01]  /*21b0*/  @P3 MOV R2, 0x4000 ;  /* 0x0000400000023802 */ /* 0x004fe20000000f00 */
[----:B--2-4-:R-:W-:Y:S10]  /*21c0*/  @P0 BRA `(.L_x_34) ;  /* 0x00000000000c0947 */ /* 0x014ff40003800000 */
[----:B------:R-:W-:-:S04]  /*21d0*/  SHF.L.U32 R3, R12, 0x1f, RZ ;  /* 0x0000001f0c037819 */ /* 0x000fc800000006ff */
[----:B------:R-:W2:Y:S02]  /*21e0*/  SYNCS.PHASECHK.TRANS64.TRYWAIT P0, [UR17+0xd0], R3 ;  /* 0x0000d003ff0075a7 */ /* 0x000ea40008001111 */
[----:B--2---:R-:W-:Y:S05]  /*21f0*/  @!P0 BRA `(.L_x_35) ;  /* 0x0000007800e88947 */ /* 0x004fea0003800000 */
.L_x_34:
[----:B------:R2:W-:Y:S01]  /*2200*/  @P3 SYNCS.ARRIVE.TRANS64 RZ, [UR17], R2 ;  /* 0x00000002ffff39a7 */ /* 0x0005e20008000011 */
[----:B------:R-:W-:-:S04]  /*2210*/  ULOP3.LUT UR5, UR25, 0x2, URZ, 0xfc, !UPT ;  /* 0x0000000219057892 */ /* 0x000fc8000f8efcff */
[----:B------:R-:W-:-:S09]  /*2220*/  UISETP.NE.AND UP0, UPT, UR5, 0x2, UPT ;  /* 0x000000020500788c */ /* 0x000fd2000bf05270 */
[----:B------:R-:W-:Y:S05]  /*2230*/  BRA.U UP0, `(.L_x_36) ;  /* 0x0000000100047547 */ /* 0x000fea000b800000 */
[----:B------:R-:W-:Y:S05]  /*2240*/  BPT.TRAP 0x1 ;  /* 0x000000040000795c */ /* 0x000fea0000300000 */
.L_x_36:
[----:B------:R-:W-:Y:S04]  /*2250*/  BSSY.RECONVERGENT B0, `(.L_x_37) ;  /* 0x0000003000007945 */ /* 0x000fe80003800200 */
[----:B------:R-:W-:Y:S05]  /*2260*/  @!P2 BRA `(.L_x_38) ;  /* 0x000000000004a947 */ /* 0x000fea0003800000 */
[----:B------:R-:W-:Y:S05]  /*2270*/  BPT.TRAP 0x1 ;  /* 0x000000040000795c */ /* 0x000fea0000300000 */
.L_x_38:
[----:B------:R-:W-:Y:S05]  /*2280*/  BSYNC.RECONVERGENT B0 ;  /* 0x0000000000007941 */ /* 0x000fea0003800200 */
.L_x_37:
        /* <DEDUP_REMOVED lines=9> */
[----:B------:R-:W-:Y:S02]  /*2320*/  USHF.L.U32 UR18, UR7, 0x5, URZ ;  /* 0x0000000507127899 */ /* 0x000fe400080006ff */
[----:B------:R-:W-:Y:S01]  /*2330*/  UIADD3 UR7, UPT, UPT, UR7, 0x1, URZ ;  /* 0x0000000107077890 */ /* 0x000fe2000fffe0ff */
[----:B-1----:R-:W-:Y:S01]  /*2340*/  SHF.L.U32 R0, R12, 0x1f, RZ ;  /* 0x0000001f0c007819 */ /* 0x002fe200000006ff */
[----:B------:R-:W-:Y:S02]  /*2350*/  UIADD3 UR22, UP1, UPT, UR26, 0x80, URZ ;  /* 0x000000801a167890 */ /* 0x000fe4000ff3e0ff */
[----:B------:R-:W-:Y:S01]  /*2360*/  ULEA UR4, UR4, UR6, 0x1 ;  /* 0x0000000604047291 */ /* 0x000fe2000f8e08ff */
[----:B------:R3:W4:Y:S01]  /*2370*/  SYNCS.PHASECHK.TRANS64.TRYWAIT P0, [UR8+0xd0], R0 ;  /* 0x0000d000ff0075a7 */ /* 0x0007220008001108 */
[----:B------:R-:W-:-:S02]  /*2380*/  UIADD3.X UR15, UPT, UPT, URZ, UR27, URZ, UP0, !UPT ;  /* 0x0000001bff0f7290 */ /* 0x000fc400087fe4ff */
[----:B------:R-:W-:Y:S02]  /*2390*/  UISETP.NE.AND UP0, UPT, UR7, UR13, UPT ;  /* 0x0000000d0700728c */ /* 0x000fe4000bf05270 */
[----:B------:R-:W-:Y:S02]  /*23a0*/  ULOP3.LUT UR17, UR17, 0xfefffff8, URZ, 0xc0, !UPT ;  /* 0xfefffff811117892 */ /* 0x000fe4000f8ec0ff */
[----:B------:R-:W-:Y:S02]  /*23b0*/  UIADD3 UR16, UPT, UPT, UR16, 0x4400, URZ ;  /* 0x0000440010107890 */ /* 0x000fe4000fffe0ff */
[----:B------:R-:W-:Y:S02]  /*23c0*/  UIADD3.X UR23, UPT, UPT, URZ, UR27, URZ, UP1, !UPT ;  /* 0x0000001bff177290 */ /* 0x000fe40008ffe4ff */
[----:B------:R-:W-:Y:S02]  /*23d0*/  UIADD3 UR8, UPT, UPT, UR4, 0x1e400, URZ ;  /* 0x0001e40004087890 */ /* 0x000fe4000fffe0ff */
[----:B------:R-:W-:Y:S01]  /*23e0*/  UPRMT UR4, URZ, 0x5410, UR21 ;  /* 0x00005410ff047896 */ /* 0x000fe20008000015 */
[----:B------:R-:W-:Y:S01]  /*23f0*/  UMOV UR30, 0x0 ;  /* 0x00000000001e7882 */ /* 0x000fe20000000000 */
[----:B------:R-:W-:Y:S01]  /*2400*/  UMOV UR31, 0x10000000 ;  /* 0x10000000001f7882 */ /* 0x000fe20000000000 */
[----:B------:R-:W-:Y:S01]  /*2410*/  UMOV UR19, UR35 ;  /* 0x0000002300137c82 */ /* 0x000fe20008000000 */
[----:B------:R-:W-:Y:S01]  /*2420*/  UMOV UR20, UR36 ;  /* 0x0000002400147c82 */ /* 0x000fe20008000000 */
[----:B------:R-:W-:Y:S01]  /*2430*/  UMOV UR12, UR36 ;  /* 0x00000024000c7c82 */ /* 0x000fe20008000000 */
[----:B------:R-:W-:Y:S01]  /*2440*/  UMOV UR9, UR17 ;  /* 0x0000001100097c82 */ /* 0x000fe20008000000 */
[----:B------:R-:W-:Y:S01]  /*2450*/  UMOV UR10, UR18 ;  /* 0x00000012000a7c82 */ /* 0x000fe20008000000 */
[----:B------:R-:W-:Y:S01]  /*2460*/  UTMALDG.3D.2CTA [UR16], [UR22], desc[UR30] ;  /* 0x00001e10160075b4 */ /* 0x000fe20008211000 */
[----:B------:R1:W-:Y:S02]  /*2470*/  UTMALDG.3D.MULTICAST.2CTA [UR8], [UR14], UR4, desc[UR30] ;  /* 0x00001e080e0073b4 */ /* 0x0003e40008211804 */
[----:B-1----:R-:W-:Y:S01]  /*2480*/  UMOV UR4, UR5 ;  /* 0x0000000500047c82 */ /* 0x002fe20008000000 */
[----:B---3--:R-:W-:Y:S05]  /*2490*/  BRA.U UP0, `(.L_x_39) ;  /* 0xfffffffd00407547 */ /* 0x008fea000b83ffff */
.L_x_33:
[C---:B------:R-:W-:Y:S01]  /*24a0*/  LEA R3, R11.reuse, UR6, 0x3 ;  /* 0x000000060b037c11 */ /* 0x040fe2000f8e18ff */
[----:B------:R-:W-:Y:S01]  /*24b0*/  NOP ;  /* 0x0000000000007918 */ /* 0x000fe20000000000 */
[----:B-1----:R-:W-:Y:S02]  /*24c0*/  SHF.L.U32 R0, R10, 0x1f, RZ ;  /* 0x0000001f0a007819 */ /* 0x002fe400000006ff */
[----:B------:R-:W-:Y:S02]  /*24d0*/  LEA R4, R11, UR6, 0x4 ;  /* 0x000000060b047c11 */ /* 0x000fe4000f8e20ff */
[----:B--2-4-:R-:W1:Y:S02]  /*24e0*/  SYNCS.PHASECHK.TRANS64.TRYWAIT P0, [R3+URZ+0x1f0], R0 ;  /* 0x0001f000030075a7 */ /* 0x014e6400080011ff */
[----:B-1----:R-:W-:Y:S05]  /*24f0*/  @!P0 BRA `(.L_x_40) ;  /* 0x0000007800408947 */ /* 0x002fea0003800000 */
.L_x_175:
[----:B------:R-:W2:Y:S01]  /*2500*/  LDS.128 R4, [R4+0x280] ;  /* 0x0002800004047984 */ /* 0x000ea20000000c00 */
[----:B------:R-:W-:Y:S01]  /*2510*/  UISETP.GE.AND UP0, UPT, UR45, 0x1, UPT ;  /* 0x000000012d00788c */ /* 0x000fe2000bf06270 */
[----:B------:R-:W-:Y:S01]  /*2520*/  @!PT LDS RZ, [RZ] ;  /* 0x00000000fffff984 */ /* 0x000fe20000000800 */
[----:B------:R-:W-:Y:S01]  /*2530*/  @!PT LDS RZ, [RZ] ;  /* 0x00000000fffff984 */ /* 0x000fe20000000800 */
[----:B------:R-:W-:Y:S01]  /*2540*/  @!PT LDS RZ, [RZ] ;  /* 0x00000000fffff984 */ /* 0x000fe20000000800 */
[----:B------:R-:W-:Y:S01]  /*2550*/  @!PT LDS RZ, [RZ] ;  /* 0x00000000fffff984 */ /* 0x000fe20000000800 */
[----:B------:R3:W-:Y:S06]  /*2560*/  MEMBAR.ALL.CTA ;  /* 0x0000000000007992 */ /* 0x0007ec0000008000 */
[----:B---3--:R-:W3:Y:S01]  /*2570*/  FENCE.VIEW.ASYNC.S ;  /* 0x00000000000073c6 */ /* 0x008ee20000000000 */
[----:B--2---:R-:W-:-:S13]  /*2580*/  LOP3.LUT P0, RZ, R6, 0x1, RZ, 0xc0, !PT ;  /* 0x0000000106ff7812 */ /* 0x004fda000780c0ff */
[----:B---3--:R-:W-:Y:S01]  /*2590*/  VOTEU.ANY UP1, P0 ;  /* 0x0000000000ff7886 */ /* 0x008fe20000020100 */
[----:B------:R-:W-:-:S13]  /*25a0*/  PLOP3.LUT P0, PT, PT, PT, UP1, 0x80, 0x8 ;  /* 0x000000000008781c */ /* 0x000fda0003f0f018 */
[----:B-1----:R-:W-:Y:S02]  /*25b0*/  @P0 LOP3.LUT R0, R5, 0xffff, RZ, 0xc0, !PT ;  /* 0x0000ffff05000812 */ /* 0x002fe400078ec0ff */
[----:B------:R-:W-:Y:S02]  /*25c0*/  @P0 MOV R2, R4 ;  /* 0x0000000400020202 */ /* 0x000fe40000000f00 */
[----:B------:R-:W-:Y:S01]  /*25d0*/  @P0 R2UR UR7, R0 ;  /* 0x00000000000702ca */ /* 0x000fe200000e0000 */
[----:B------:R-:W-:Y:S01]  /*25e0*/  VIADD R0, R3, 0x200 ;  /* 0x0000020003007836 */ /* 0x000fe20000000000 */
[----:B------:R-:W-:Y:S02]  /*25f0*/  @P0 SHF.R.U32.HI R4, RZ, 0x10, R5 ;  /* 0x00000010ff040819 */ /* 0x000fe40000011605 */
[----:B------:R-:W-:Y:S02]  /*2600*/  @P0 R2UR UR8, R2 ;  /* 0x00000000020802ca */ /* 0x000fe400000e0000 */
[----:B------:R-:W-:-:S02]  /*2610*/  PRMT R0, RZ, 0x654, R0 ;  /* 0x00000654ff007816 */ /* 0x000fc40000000000 */
[----:B------:R-:W-:Y:S02]  /*2620*/  @P0 R2UR UR4, R4 ;  /* 0x00000000040402ca */ /* 0x000fe400000e0000 */
[----:B------:R1:W-:Y:S03]  /*2630*/  SYNCS.ARRIVE.TRANS64.RED.A1T0 RZ, [R0+URZ], RZ ;  /* 0x000000ff00ff79a7 */ /* 0x0003e600081004ff */
[----:B------:R-:W-:-:S04]  /*2640*/  @UP1 UMOV UR29, UR7 ;  /* 0x00000007001d1c82 */ /* 0x000fc80008000000 */
[----:B------:R-:W-:-:S04]  /*2650*/  @UP1 UMOV UR37, UR8 ;  /* 0x0000000800251c82 */ /* 0x000fc80008000000 */
[----:B------:R-:W-:Y:S01]  /*2660*/  @UP1 UMOV UR36, UR4 ;  /* 0x0000000400241c82 */ /* 0x000fe20008000000 */
[----:B------:R-:W-:Y:S05]  /*2670*/  BRA.U !UP0, `(.L_x_41) ;  /* 0x0000000108d47547 */ /* 0x000fea000b800000 */
[----:B------:R-:W2:Y:S01]  /*2680*/  LDCU.128 UR12, c[0x0][0xb10] ;  /* 0x00016200ff0c77ac */ /* 0x000ea20008000c00 */
[----:B------:R-:W3:Y:S01]  /*2690*/  LDCU UR30, c[0x0][0xb20] ;  /* 0x00016400ff1e77ac */ /* 0x000ee20008000800 */
[----:B------:R-:W4:Y:S01]  /*26a0*/  LDCU UR20, c[0x0][0xb0c] ;  /* 0x00016180ff1477ac */ /* 0x000f220008000800 */
[----:B------:R-:W1:Y:S01]  /*26b0*/  LDCU.64 UR10, c[0x0][0xb28] ;  /* 0x00016500ff0a77ac */ /* 0x000e620008000a00 */
[----:B------:R-:W-:Y:S02]  /*26c0*/  UISETP.NE.AND UP3, UPT, UR45, 0x1, UPT ;  /* 0x000000012d00788c */ /* 0x000fe4000bf65270 */
[----:B--2---:R-:W-:Y:S02]  /*26d0*/  UIMAD.WIDE.U32 UR16, UR38, UR15, URZ ;  /* 0x0000000f261072a5 */ /* 0x004fe4000f8e00ff */
[----:B------:R-:W-:Y:S02]  /*26e0*/  UIMAD.WIDE.U32 UR8, UR39, UR12, URZ ;  /* 0x0000000c270872a5 */ /* 0x000fe4000f8e00ff */
[----:B------:R-:W-:-:S02]  /*26f0*/  UISETP.NE.AND UP0, UPT, UR14, 0x1, UPT ;  /* 0x000000010e00788c */ /* 0x000fc4000bf05270 */
[----:B------:R-:W-:Y:S01]  /*2700*/  UIMAD.WIDE.U32 UR22, UR29, UR15, URZ ;  /* 0x0000000f1d1672a5 */ /* 0x000fe2000f8e00ff */
[----:B------:R-:W-:Y:S02]  /*2710*/  UMOV UR16, UR17 ;  /* 0x0000001100107c82 */ /* 0x000fe40008000000 */
[----:B------:R-:W-:Y:S01]  /*2720*/  UMOV UR8, UR9 ;  /* 0x0000000900087c82 */ /* 0x000fe20008000000 */
[----:B---3--:R-:W-:Y:S02]  /*2730*/  USHF.R.U32.HI UR16, URZ, UR30, UR16 ;  /* 0x0000001eff107299 */ /* 0x008fe40008011610 */
[----:B----4-:R-:W-:Y:S02]  /*2740*/  UISETP.NE.AND UP2, UPT, UR20, 0x1, UPT ;  /* 0x000000011400788c */ /* 0x010fe4000bf45270 */
[----:B------:R-:W-:Y:S02]  /*2750*/  USHF.R.U32.HI UR8, URZ, UR13, UR8 ;  /* 0x0000000dff087299 */ /* 0x000fe40008011608 */
[----:B------:R-:W-:-:S02]  /*2760*/  USEL UR7, UR38, UR16, !UP0 ;  /* 0x0000001026077287 */ /* 0x000fc4000c000000 */
[----:B------:R-:W-:Y:S02]  /*2770*/  USEL UR8, UR39, UR8, !UP2 ;  /* 0x0000000827087287 */ /* 0x000fe4000d000000 */
[----:B-1----:R-:W-:Y:S01]  /*2780*/  UIMAD.WIDE.U32 UR16, UR7, UR10, URZ ;  /* 0x0000000a071072a5 */ /* 0x002fe2000f8e00ff */
[----:B------:R-:W-:Y:S01]  /*2790*/  UMOV UR4, UR23 ;  /* 0x0000001700047c82 */ /* 0x000fe20008000000 */
[----:B------:R-:W-:Y:S02]  /*27a0*/  UIMAD.WIDE.U32 UR18, UR37, UR12, URZ ;  /* 0x0000000c251272a5 */ /* 0x000fe4000f8e00ff */
[----:B------:R-:W-:-:S03]  /*27b0*/  UIMAD.WIDE.U32 UR22, UR8, UR10, URZ ;  /* 0x0000000a081672a5 */ /* 0x000fc6000f8e00ff */
[----:B------:R-:W-:Y:S01]  /*27c0*/  UMOV UR16, UR17 ;  /* 0x0000001100107c82 */ /* 0x000fe20008000000 */
[----:B------:R-:W-:Y:S02]  /*27d0*/  USHF.R.U32.HI UR4, URZ, UR30, UR4 ;  /* 0x0000001eff047299 */ /* 0x000fe40008011604 */
[----:B------:R-:W-:Y:S01]  /*27e0*/  @UP3 USHF.R.U32.HI UR7, URZ, UR11, UR16 ;  /* 0x0000000bff073299 */ /* 0x000fe20008011610 */
[----:B------:R-:W-:Y:S01]  /*27f0*/  UMOV UR18, UR19 ;  /* 0x0000001300127c82 */ /* 0x000fe20008000000 */
[----:B------:R-:W-:Y:S01]  /*2800*/  UMOV UR22, UR23 ;  /* 0x0000001700167c82 */ /* 0x000fe20008000000 */
[----:B------:R-:W-:Y:S02]  /*2810*/  USHF.R.U32.HI UR13, URZ, UR13, UR18 ;  /* 0x0000000dff0d7299 */ /* 0x000fe40008011612 */
[----:B------:R-:W-:Y:S02]  /*2820*/  USEL UR4, UR29, UR4, !UP0 ;  /* 0x000000041d047287 */ /* 0x000fe4000c000000 */
[----:B------:R-:W-:-:S02]  /*2830*/  @UP3 USHF.R.U32.HI UR8, URZ, UR11, UR22 ;  /* 0x0000000bff083299 */ /* 0x000fc40008011616 */
[----:B------:R-:W-:Y:S02]  /*2840*/  UIMAD UR9, UR45, UR7, URZ ;  /* 0x000000072d0972a4 */ /* 0x000fe4000f8e02ff */
[----:B------:R-:W-:Y:S02]  /*2850*/  USEL UR7, UR37, UR13, !UP2 ;  /* 0x0000000d25077287 */ /* 0x000fe4000d000000 */
[----:B------:R-:W-:Y:S02]  /*2860*/  UIMAD UR12, UR45, UR8, URZ ;  /* 0x000000082d0c72a4 */ /* 0x000fe4000f8e02ff */
[----:B------:R-:W-:Y:S02]  /*2870*/  UISETP.GE.AND UP0, UPT, UR4, UR9, UPT ;  /* 0x000000090400728c */ /* 0x000fe4000bf06270 */
[----:B------:R-:W-:Y:S02]  /*2880*/  UIMAD.WIDE.U32 UR16, UR4, UR10, URZ ;  /* 0x0000000a041072a5 */ /* 0x000fe4000f8e00ff */
[----:B------:R-:W-:-:S02]  /*2890*/  UISETP.GE.OR UP0, UPT, UR7, UR12, UP0 ;  /* 0x0000000c0700728c */ /* 0x000fc40008706670 */
        /* <DEDUP_REMOVED lines=19> */
.L_x_41:
[----:B------:R-:W2:Y:S02]  /*29d0*/  LDCU UR4, c[0x0][0xb30] ;  /* 0x00016600ff0477ac */ /* 0x000ea40008000800 */
[----:B--2---:R-:W-:-:S09]  /*29e0*/  UISETP.NE.AND UP0, UPT, UR4, 0x1, UPT ;  /* 0x000000010400788c */ /* 0x004fd2000bf05270 */
[----:B------:R-:W-:Y:S05]  /*29f0*/  BRA.U UP0, `(.L_x_42) ;  /* 0x0000000100447547 */ /* 0x000fea000b800000 */
[----:B------:R-:W2:Y:S01]  /*2a00*/  LDCU.128 UR12, c[0x0][0xb10] ;  /* 0x00016200ff0c77ac */ /* 0x000ea20008000c00 */
[----:B------:R-:W3:Y:S01]  /*2a10*/  LDCU UR16, c[0x0][0xb0c] ;  /* 0x00016180ff1077ac */ /* 0x000ee20008000800 */
[----:B------:R-:W4:Y:S01]  /*2a20*/  LDCU UR17, c[0x0][0xb20] ;  /* 0x00016400ff1177ac */ /* 0x000f220008000800 */
[----:B--2---:R-:W-:Y:S02]  /*2a30*/  UIMAD.WIDE.U32 UR10, UR37, UR12, URZ ;  /* 0x0000000c250a72a5 */ /* 0x004fe4000f8e00ff */
[----:B------:R-:W-:Y:S02]  /*2a40*/  UIMAD.WIDE.U32 UR8, UR29, UR15, URZ ;  /* 0x0000000f1d0872a5 */ /* 0x000fe4000f8e00ff */
[----:B---3--:R-:W-:Y:S02]  /*2a50*/  UISETP.NE.AND UP2, UPT, UR16, 0x1, UPT ;  /* 0x000000011000788c */ /* 0x008fe4000bf45270 */
[----:B------:R-:W-:Y:S01]  /*2a60*/  UISETP.NE.AND UP0, UPT, UR14, 0x1, UPT ;  /* 0x000000010e00788c */ /* 0x000fe2000bf05270 */
[----:B------:R-:W-:-:S02]  /*2a70*/  UMOV UR7, UR11 ;  /* 0x0000000b00077c82 */ /* 0x000fc40008000000 */
[----:B------:R-:W-:Y:S01]  /*2a80*/  UMOV UR4, UR9 ;  /* 0x0000000900047c82 */ /* 0x000fe20008000000 */
[----:B------:R-:W-:Y:S02]  /*2a90*/  USHF.R.U32.HI UR7, URZ, UR13, UR7 ;  /* 0x0000000dff077299 */ /* 0x000fe40008011607 */
[----:B----4-:R-:W-:Y:S02]  /*2aa0*/  USHF.R.U32.HI UR4, URZ, UR17, UR4 ;  /* 0x00000011ff047299 */ /* 0x010fe40008011604 */
[----:B------:R-:W-:Y:S02]  /*2ab0*/  USEL UR7, UR37, UR7, !UP2 ;  /* 0x0000000725077287 */ /* 0x000fe4000d000000 */
[----:B------:R-:W-:-:S04]  /*2ac0*/  USEL UR4, UR29, UR4, !UP0 ;  /* 0x000000041d047287 */ /* 0x000fc8000c000000 */
[----:B------:R-:W-:Y:S02]  /*2ad0*/  UIADD3 UR8, UPT, UPT, UR7, -UR4, URZ ;  /* 0x8000000407087290 */ /* 0x000fe4000fffe0ff */
[----:B------:R-:W-:Y:S02]  /*2ae0*/  UIADD3 UR4, UPT, UPT, -UR7, UR4, URZ ;  /* 0x0000000407047290 */ /* 0x000fe4000fffe1ff */
[----:B------:R-:W-:Y:S02]  /*2af0*/  UIMAD UR29, UR8, UR14, UR29 ;  /* 0x0000000e081d72a4 */ /* 0x000fe4000f8e021d */
[----:B------:R-:W-:-:S12]  /*2b00*/  UIMAD UR37, UR4, UR16, UR37 ;  /* 0x00000010042572a4 */ /* 0x000fd8000f8e0225 */
.L_x_42:
[----:B------:R-:W-:Y:S01]  /*2b10*/  VIADD R11, R11, 0x1 ;  /* 0x000000010b0b7836 */ /* 0x000fe20000000000 */
[----:B------:R-:W-:Y:S01]  /*2b20*/  R2UR UR4, R50 ;  /* 0x00000000320472ca */ /* 0x000fe200000e0000 */
[----:B------:R-:W-:Y:S01]  /*2b30*/  UIADD3 UR31, UPT, UPT, UR37, UR63, URZ ;  /* 0x0000003f251f7290 */ /* 0x000fe2000fffe0ff */
[----:B------:R-:W-:Y:S02]  /*2b40*/  PLOP3.LUT P1, PT, PT, PT, PT, 0x80, 0x8 ;  /* 0x000000000008781c */ /* 0x000fe40003f2f070 */
[----:B------:R-:W-:-:S04]  /*2b50*/  ISETP.NE.AND P0, PT, R11, 0x2, PT ;  /* 0x000000020b00780c */ /* 0x000fc80003f05270 */
[----:B-1----:R-:W-:Y:S02]  /*2b60*/  SEL R0, RZ, 0x1, P0 ;  /* 0x00000001ff007807 */ /* 0x002fe40000000000 */
[----:B------:R-:W-:Y:S02]  /*2b70*/  SEL R11, R11, RZ, P0 ;  /* 0x000000ff0b0b7207 */ /* 0x000fe40000000000 */
[----:B------:R-:W-:Y:S01]  /*2b80*/  LOP3.LUT R10, R10, R0, RZ, 0x3c, !PT ;  /* 0x000000000a0a7212 */ /* 0x000fe200078e3cff */
[----:B------:R-:W-:Y:S01]  /*2b90*/  UIADD3 UR30, UPT, UPT, UR29, UR4, URZ ;  /* 0x000000041d1e7290 */ /* 0x000fe2000fffe0ff */
[----:B------:R-:W-:Y:S11]  /*2ba0*/  BRA.U UP1, `(.L_x_43) ;  /* 0xfffffff101247547 */ /* 0x000ff6000b83ffff */
[----:B------:R-:W-:Y:S01]  /*2bb0*/  UIADD3 UR7, UPT, UPT, UR6, 0xd0, URZ ;  /* 0x000000d006077890 */ /* 0x000fe2000fffe0ff */
[----:B------:R-:W-:-:S03]  /*2bc0*/  SHF.L.U32 R2, R12, 0x1f, RZ ;  /* 0x0000001f0c027819 */ /* 0x000fc600000006ff */
[----:B------:R-:W-:-:S09]  /*2bd0*/  ULEA UR4, UR5, UR7, 0x3 ;  /* 0x0000000705047291 */ /* 0x000fd2000f8e18ff */
[----:B------:R-:W1:Y:S02]  /*2be0*/  SYNCS.PHASECHK.TRANS64.TRYWAIT P0, [UR4], R2 ;  /* 0x00000002ff0075a7 */ /* 0x000e640008001104 */
[----:B-1----:R-:W-:Y:S05]  /*2bf0*/  @!P0 BRA `(.L_x_44) ;  /* 0x0000007000948947 */ /* 0x002fea0003800000 */
.L_x_177:
[----:B------:R-:W-:-:S04]  /*2c00*/  UIADD3 UR4, UPT, UPT, UR5, 0x1, URZ ;  /* 0x0000000105047890 */ /* 0x000fc8000fffe0ff */
[----:B------:R-:W-:-:S04]  /*2c10*/  UISETP.NE.AND UP0, UPT, UR4, 0x1a, UPT ;  /* 0x0000001a0400788c */ /* 0x000fc8000bf05270 */
[----:B------:R-:W-:Y:S02]  /*2c20*/  USEL UR6, URZ, 0x1, UP0 ;  /* 0x00000001ff067887 */ /* 0x000fe40008000000 */
[----:B------:R-:W-:-:S04]  /*2c30*/  USEL UR4, UR4, URZ, UP0 ;  /* 0x000000ff04047287 */ /* 0x000fc80008000000 */
[----:B------:R-:W-:Y:S01]  /*2c40*/  ULEA UR5, UR4, UR7, 0x3 ;  /* 0x0000000704057291 */ /* 0x000fe2000f8e18ff */
[----:B-1----:R-:W-:-:S04]  /*2c50*/  LOP3.LUT R2, R12, UR6, RZ, 0x3c, !PT ;  /* 0x000000060c027c12 */ /* 0x002fc8000f8e3cff */
[----:B------:R-:W-:-:S04]  /*2c60*/  SHF.L.U32 R3, R2, 0x1f, RZ ;  /* 0x0000001f02037819 */ /* 0x000fc800000006ff */
[----:B------:R-:W1:Y:S02]  /*2c70*/  SYNCS.PHASECHK.TRANS64.TRYWAIT P0, [UR5], R3 ;  /* 0x00000003ff0075a7 */ /* 0x000e640008001105 */
[----:B-1----:R-:W-:Y:S05]  /*2c80*/  @!P0 BRA `(.L_x_45) ;  /* 0x0000007000888947 */ /* 0x002fea0003800000 */
.L_x_179:
[----:B------:R-:W-:-:S04]  /*2c90*/  UIADD3 UR4, UPT, UPT, UR4, 0x1, URZ ;  /* 0x0000000104047890 */ /* 0x000fc8000fffe0ff */
[----:B------:R-:W-:-:S04]  /*2ca0*/  UISETP.NE.AND UP0, UPT, UR4, 0x1a, UPT ;  /* 0x0000001a0400788c */ /* 0x000fc8000bf05270 */
[----:B------:R-:W-:Y:S02]  /*2cb0*/  USEL UR6, URZ, 0x1, UP0 ;  /* 0x00000001ff067887 */ /* 0x000fe40008000000 */
[----:B------:R-:W-:-:S04]  /*2cc0*/  USEL UR4, UR4, URZ, UP0 ;  /* 0x000000ff04047287 */ /* 0x000fc80008000000 */
[----:B------:R-:W-:Y:S01]  /*2cd0*/  ULEA UR5, UR4, UR7, 0x3 ;  /* 0x0000000704057291 */ /* 0x000fe2000f8e18ff */
[----:B------:R-:W-:-:S04]  /*2ce0*/  LOP3.LUT R2, R2, UR6, RZ, 0x3c, !PT ;  /* 0x0000000602027c12 */ /* 0x000fc8000f8e3cff */
[----:B-1----:R-:W-:-:S04]  /*2cf0*/  SHF.L.U32 R3, R2, 0x1f, RZ ;  /* 0x0000001f02037819 */ /* 0x002fc800000006ff */
[----:B------:R-:W1:Y:S02]  /*2d00*/  SYNCS.PHASECHK.TRANS64.TRYWAIT P0, [UR5], R3 ;  /* 0x00000003ff0075a7 */ /* 0x000e640008001105 */
[----:B-1----:R-:W-:Y:S05]  /*2d10*/  @!P0 BRA `(.L_x_46) ;  /* 0x00000070007c8947 */ /* 0x002fea0003800000 */
.L_x_181:
        /* <DEDUP_REMOVED lines=9> */
.L_x_183:
        /* <DEDUP_REMOVED lines=9> */
.L_x_185:
        /* <DEDUP_REMOVED lines=9> */
.L_x_187:
        /* <DEDUP_REMOVED lines=9> */
.L_x_189:
        /* <DEDUP_REMOVED lines=9> */
.L_x_191:
        /* <DEDUP_REMOVED lines=9> */
.L_x_193:
        /* <DEDUP_REMOVED lines=9> */
.L_x_195:
        /* <DEDUP_REMOVED lines=9> */
.L_x_197:
        /* <DEDUP_REMOVED lines=9> */
.L_x_199:
        /* <DEDUP_REMOVED lines=9> */
.L_x_201:
        /* <DEDUP_REMOVED lines=9> */
.L_x_203:
        /* <DEDUP_REMOVED lines=9> */
.L_x_205:
        /* <DEDUP_REMOVED lines=9> */
.L_x_207:
        /* <DEDUP_REMOVED lines=9> */
.L_x_209:
        /* <DEDUP_REMOVED lines=9> */
.L_x_211:
        /* <DEDUP_REMOVED lines=9> */
.L_x_213:
        /* <DEDUP_REMOVED lines=9> */
.L_x_215:
        /* <DEDUP_REMOVED lines=9> */
.L_x_217:
        /* <DEDUP_REMOVED lines=9> */
.L_x_219:
        /* <DEDUP_REMOVED lines=9> */
.L_x_221:
        /* <DEDUP_REMOVED lines=9> */
.L_x_223:
        /* <DEDUP_REMOVED lines=9> */
.L_x_225:
[----:B------:R-:W-:-:S04]  /*3980*/  UIADD3 UR4, UPT, UPT, UR4, 0x1, URZ ;  /* 0x0000000104047890 */ /* 0x000fc8000fffe0ff */
[----:B------:R-:W-:-:S04]  /*3990*/  UISETP.NE.AND UP0, UPT, UR4, 0x1a, UPT ;  /* 0x0000001a0400788c */ /* 0x000fc8000bf05270 */
[----:B------:R-:W-:Y:S02]  /*39a0*/  USEL UR5, URZ, 0x1, UP0 ;  /* 0x00000001ff057887 */ /* 0x000fe40008000000 */
[----:B------:R-:W-:-:S04]  /*39b0*/  USEL UR4, UR4, URZ, UP0 ;  /* 0x000000ff04047287 */ /* 0x000fc80008000000 */
[----:B------:R-:W-:Y:S01]  /*39c0*/  ULEA UR4, UR4, UR7, 0x3 ;  /* 0x0000000704047291 */ /* 0x000fe2000f8e18ff */
[----:B------:R-:W-:-:S04]  /*39d0*/  LOP3.LUT R2, R2, UR5, RZ, 0x3c, !PT ;  /* 0x0000000502027c12 */ /* 0x000fc8000f8e3cff */
[----:B------:R-:W-:Y:S01]  /*39e0*/  SHF.L.U32 R2, R2, 0x1f, RZ ;  /* 0x0000001f02027819 */ /* 0x000fe200000006ff */
[----:B-1----:R-:W-:-:S07]  /*39f0*/  IMAD.U32 R0, RZ, RZ, UR4 ;  /* 0x00000004ff007e24 */ /* 0x002fce000f8e00ff */
.L_x_69:
[----:B-1----:R1:W2:Y:S02]  /*3a00*/  SYNCS.PHASECHK.TRANS64.TRYWAIT P0, [R0+URZ], R2 ;  /* 0x00000002000075a7 */ /* 0x0022a400080011ff */
[----:B--2---:R-:W-:Y:S05]  /*3a10*/  @!P0 NANOSLEEP.SYNCS 0x989680 ;  /* 0x009896800000895d */ /* 0x004fea0003900000 */
[----:B------:R-:W2:Y:S02]  /*3a20*/  @!P0 SYNCS.PHASECHK.TRANS64 P0, [R0+URZ], R2 ;  /* 0x00000002000085a7 */ /* 0x000ea400080010ff */
[----:B--2---:R-:W-:Y:S05]  /*3a30*/  @P0 EXIT ;  /* 0x000000000000094d */ /* 0x004fea0003800000 */
[----:B------:R-:W-:Y:S05]  /*3a40*/  BRA `(.L_x_69) ;  /* 0xfffffffc00ec7947 */ /* 0x000fea000383ffff */
.L_x_23:
[----:B------:R-:W-:-:S04]  /*3a50*/  UISETP.NE.AND UP0, UPT, UR47, URZ, UPT ;  /* 0x000000ff2f00728c */ /* 0x000fc8000bf05270 */
[----:B------:R-:W-:-:S09]  /*3a60*/  UISETP.NE.OR UP0, UPT, UR18, 0x1, UP0 ;  /* 0x000000011200788c */ /* 0x000fd20008705670 */
[----:B------:R-:W-:Y:S05]  /*3a70*/  BRA.U UP0, `(.L_x_70) ;  /* 0x0000000500487547 */ /* 0x000fea000b800000 */
[----:B------:R-:W-:Y:S01]  /*3a80*/  ISETP.GE.U32.AND P2, PT, R0, 0x4, PT ;  /* 0x000000040000780c */ /* 0x000fe20003f46070 */
[----:B------:R-:W-:Y:S01]  /*3a90*/  IMAD.MOV.U32 R12, RZ, RZ, 0x1 ;  /* 0x00000001ff0c7424 */ /* 0x000fe200078e00ff */
[----:B------:R-:W-:Y:S02]  /*3aa0*/  CS2R R10, SRZ ;  /* 0x00000000000a7805 */ /* 0x000fe4000001ff00 */
[----:B------:R-:W-:Y:S01]  /*3ab0*/  CS2R R8, SRZ ;  /* 0x0000000000087805 */ /* 0x000fe2000001ff00 */
[----:B------:R-:W-:Y:S01]  /*3ac0*/  UMOV UR6, 0x400 ;  /* 0x0000040000067882 */ /* 0x000fe20000000000 */
[----:B------:R-:W-:Y:S01]  /*3ad0*/  UMOV UR5, URZ ;  /* 0x000000ff00057c82 */ /* 0x000fe20008000000 */
[----:B------:R-:W-:-:S12]  /*3ae0*/  ULEA UR6, UR47, UR6, 0x18 ;  /* 0x000000062f067291 */ /* 0x000fd8000f8ec0ff */
.L_x_74:
[----:B------:R-:W-:Y:S02]  /*3af0*/  LEA R2, R8, UR6, 0x3 ;  /* 0x0000000608027c11 */ /* 0x000fe4000f8e18ff */
[----:B------:R-:W-:-:S03]  /*3b00*/  SHF.L.U32 R4, R9, 0x1f, RZ ;  /* 0x0000001f09047819 */ /* 0x000fc600000006ff */
[----:B------:R-:W-:Y:S01]  /*3b10*/  VIADD R5, R2, 0x260 ;  /* 0x0000026002057836 */ /* 0x000fe20000000000 */
[----:B------:R-:W2:Y:S02]  /*3b20*/  SYNCS.PHASECHK.TRANS64.TRYWAIT P0, [R2+URZ+0x250], R4 ;  /* 0x00025004020075a7 */ /* 0x000ea400080011ff */
[----:B--2---:R-:W-:Y:S05]  /*3b30*/  @!P0 BRA `(.L_x_71) ;  /* 0x0000006c001c8947 */ /* 0x004fea0003800000 */
.L_x_226:
[----:B------:R-:W-:Y:S01]  /*3b40*/  ULEA UR4, UR5, UR6, 0x3 ;  /* 0x0000000605047291 */ /* 0x000fe2000f8e18ff */
[----:B--2---:R-:W-:Y:S01]  /*3b50*/  PRMT R2, RZ, 0x654, R5 ;  /* 0x00000654ff027816 */ /* 0x004fe20000000005 */
[----:B------:R-:W-:Y:S01]  /*3b60*/  @!P2 IMAD.MOV.U32 R4, RZ, RZ, 0x10 ;  /* 0x00000010ff04a424 */ /* 0x000fe200078e00ff */
[----:B------:R-:W-:Y:S01]  /*3b70*/  SHF.L.U32 R5, R12, 0x1f, RZ ;  /* 0x0000001f0c057819 */ /* 0x000fe200000006ff */
[----:B------:R-:W-:Y:S01]  /*3b80*/  UIADD3 UR7, UPT, UPT, UR4, 0x1f0, URZ ;  /* 0x000001f004077890 */ /* 0x000fe2000fffe0ff */
[----:B------:R2:W-:Y:S05]  /*3b90*/  SYNCS.ARRIVE.TRANS64.RED.A1T0 RZ, [R2+URZ], RZ ;  /* 0x000000ff02ff79a7 */ /* 0x0005ea00081004ff */
[----:B------:R-:W-:Y:S01]  /*3ba0*/  IMAD.U32 R6, RZ, RZ, UR7 ;  /* 0x00000007ff067e24 */ /* 0x000fe2000f8e00ff */
[----:B------:R-:W3:Y:S04]  /*3bb0*/  SYNCS.PHASECHK.TRANS64.TRYWAIT P0, [UR4+0x200], R5 ;  /* 0x00020005ff0075a7 */ /* 0x000ee80008001104 */
[----:B------:R-:W-:Y:S01]  /*3bc0*/  PRMT R6, R0, 0x654, R6 ;  /* 0x0000065400067816 */ /* 0x000fe20000000006 */
[----:B--23--:R-:W-:Y:S06]  /*3bd0*/  @!P0 BRA `(.L_x_72) ;  /* 0x0000006c00088947 */ /* 0x00cfec0003800000 */
.L_x_228:
[----:B------:R-:W-:Y:S01]  /*3be0*/  ULEA UR8, UR5, UR6, 0x4 ;  /* 0x0000000605087291 */ /* 0x000fe2000f8e20ff */
[----:B------:R-:W-:Y:S01]  /*3bf0*/  SEL R3, R6, R3, !P2 ;  /* 0x0000000306037207 */ /* 0x000fe20005000000 */
[----:B------:R-:W-:Y:S01]  /*3c00*/  UIADD3 UR9, UPT, UPT, UR4, 0x1f0, URZ ;  /* 0x000001f004097890 */ /* 0x000fe2000fffe0ff */
[----:B--2---:R-:W-:Y:S01]  /*3c10*/  LEA R2, R11, UR6, 0x3 ;  /* 0x000000060b027c11 */ /* 0x004fe2000f8e18ff */
[----:B------:R-:W-:Y:S01]  /*3c20*/  UIADD3 UR8, UPT, UPT, UR8, 0x280, URZ ;  /* 0x0000028008087890 */ /* 0x000fe2000fffe0ff */
[----:B------:R2:W-:Y:S01]  /*3c30*/  @!P2 SYNCS.ARRIVE.TRANS64.RED RZ, [R3+URZ], R4 ;  /* 0x0000000403ffa9a7 */ /* 0x0005e200080004ff */
[----:B------:R-:W-:Y:S01]  /*3c40*/  UIADD3 UR4, UPT, UPT, UR5, 0x1, URZ ;  /* 0x0000000105047890 */ /* 0x000fe2000fffe0ff */
[----:B------:R-:W-:-:S03]  /*3c50*/  VIADD R8, R8, 0x1 ;  /* 0x0000000108087836 */ /* 0x000fc60000000000 */
[----:B------:R-:W-:Y:S02]  /*3c60*/  UISETP.NE.AND UP0, UPT, UR4, 0x2, UPT ;  /* 0x000000020400788c */ /* 0x000fe4000bf05270 */
[----:B------:R-:W-:Y:S01]  /*3c70*/  ISETP.NE.AND P0, PT, R8, 0x2, PT ;  /* 0x000000020800780c */ /* 0x000fe20003f05270 */
[----:B------:R-:W-:Y:S06]  /*3c80*/  UGETNEXTWORKID.BROADCAST [UR8], [UR9] ;  /* 0x00000000080073ca */ /* 0x000fec0008000100 */
[----:B------:R-:W-:Y:S02]  /*3c90*/  USEL UR7, URZ, 0x1, UP0 ;  /* 0x00000001ff077887 */ /* 0x000fe40008000000 */
[----:B------:R-:W-:-:S04]  /*3ca0*/  USEL UR5, UR4, URZ, UP0 ;  /* 0x000000ff04057287 */ /* 0x000fc80008000000 */
[----:B------:R-:W-:Y:S02]  /*3cb0*/  LOP3.LUT R12, R12, UR7, RZ, 0x3c, !PT ;  /* 0x000000070c0c7c12 */ /* 0x000fe4000f8e3cff */
[----:B--2---:R-:W-:-:S04]  /*3cc0*/  SHF.L.U32 R4, R10, 0x1f, RZ ;  /* 0x0000001f0a047819 */ /* 0x004fc800000006ff */
[----:B------:R-:W2:Y:S02]  /*3cd0*/  SYNCS.PHASECHK.TRANS64.TRYWAIT P1, [R2+URZ+0x1f0], R4 ;  /* 0x0001f004020075a7 */ /* 0x000ea400080211ff */
[----:B--2---:R-:W-:Y:S05]  /*3ce0*/  @!P1 BRA `(.L_x_73) ;  /* 0x0000006800dc9947 */ /* 0x004fea0003800000 */
.L_x_229:
[C---:B--2---:R-:W-:Y:S01]  /*3cf0*/  LEA R4, R11.reuse, UR6, 0x4 ;  /* 0x000000060b047c11 */ /* 0x044fe2000f8e20ff */
[----:B------:R-:W-:Y:S01]  /*3d00*/  VIADD R2, R2, 0x200 ;  /* 0x0000020002027836 */ /* 0x000fe20000000000 */
[----:B------:R-:W-:Y:S01]  /*3d10*/  SEL R8, R8, RZ, P0 ;  /* 0x000000ff08087207 */ /* 0x000fe20000000000 */
[----:B------:R-:W-:-:S03]  /*3d20*/  VIADD R11, R11, 0x1 ;  /* 0x000000010b0b7836 */ /* 0x000fc60000000000 */
[----:B------:R-:W2:Y:S01]  /*3d30*/  LDS.128 R4, [R4+0x280] ;  /* 0x0002800004047984 */ /* 0x000ea20000000c00 */
[----:B------:R-:W-:Y:S02]  /*3d40*/  PRMT R2, RZ, 0x654, R2 ;  /* 0x00000654ff027816 */ /* 0x000fe40000000002 */
[C---:B------:R-:W-:Y:S01]  /*3d50*/  ISETP.NE.AND P1, PT, R11.reuse, 0x2, PT ;  /* 0x000000020b00780c */ /* 0x040fe20003f25270 */
[----:B------:R-:W-:Y:S01]  /*3d60*/  @!PT LDS RZ, [RZ] ;  /* 0x00000000fffff984 */ /* 0x000fe20000000800 */
[----:B------:R-:W-:Y:S01]  /*3d70*/  @!PT LDS RZ, [RZ] ;  /* 0x00000000fffff984 */ /* 0x000fe20000000800 */
[----:B------:R-:W-:Y:S01]  /*3d80*/  @!PT LDS RZ, [RZ] ;  /* 0x00000000fffff984 */ /* 0x000fe20000000800 */
[----:B------:R-:W-:Y:S01]  /*3d90*/  @!PT LDS RZ, [RZ] ;  /* 0x00000000fffff984 */ /* 0x000fe20000000800 */
[----:B------:R3:W-:Y:S06]  /*3da0*/  MEMBAR.ALL.CTA ;  /* 0x0000000000007992 */ /* 0x0007ec0000008000 */
[----:B---3--:R-:W3:Y:S01]  /*3db0*/  FENCE.VIEW.ASYNC.S ;  /* 0x00000000000073c6 */ /* 0x008ee20000000000 */
[----:B------:R-:W-:Y:S01]  /*3dc0*/  SEL R11, R11, RZ, P1 ;  /* 0x000000ff0b0b7207 */ /* 0x000fe20000800000 */
[----:B---3--:R3:W-:Y:S01]  /*3dd0*/  SYNCS.ARRIVE.TRANS64.RED.A1T0 RZ, [R2+URZ], RZ ;  /* 0x000000ff02ff79a7 */ /* 0x0087e200081004ff */
[----:B--2---:R-:W-:-:S02]  /*3de0*/  LOP3.LUT P3, RZ, R6, 0x1, RZ, 0xc0, !PT ;  /* 0x0000000106ff7812 */ /* 0x004fc4000786c0ff */
[----:B------:R-:W-:-:S04]  /*3df0*/  SEL R4, RZ, 0x1, P1 ;  /* 0x00000001ff047807 */ /* 0x000fc80000800000 */
[----:B------:R-:W-:Y:S02]  /*3e00*/  LOP3.LUT R10, R10, R4, RZ, 0x3c, !PT ;  /* 0x000000040a0a7212 */ /* 0x000fe400078e3cff */
[----:B---3--:R-:W-:-:S04]  /*3e10*/  SEL R2, RZ, 0x1, P0 ;  /* 0x00000001ff027807 */ /* 0x008fc80000000000 */
[----:B------:R-:W-:Y:S01]  /*3e20*/  LOP3.LUT R9, R9, R2, RZ, 0x3c, !PT ;  /* 0x0000000209097212 */ /* 0x000fe200078e3cff */
[----:B------:R-:W-:Y:S06]  /*3e30*/  @P3 BRA `(.L_x_74) ;  /* 0xfffffffc002c3947 */ /* 0x000fec000383ffff */
[----:B------:R-:W-:Y:S01]  /*3e40*/  ULEA UR4, UR5, UR6, 0x3 ;  /* 0x0000000605047291 */ /* 0x000fe2000f8e18ff */
[----:B------:R-:W-:-:S08]  /*3e50*/  SHF.L.U32 R2, R12, 0x1f, RZ ;  /* 0x0000001f0c027819 */ /* 0x000fd000000006ff */
[----:B------:R-:W2:Y:S02]  /*3e60*/  SYNCS.PHASECHK.TRANS64 P0, [UR4+0x200], R2 ;  /* 0x00020002ff0075a7 */ /* 0x000ea40008001004 */
[----:B--2---:R-:W-:Y:S05]  /*3e70*/  @P0 BRA `(.L_x_75) ;  /* 0x0000000000080947 */ /* 0x004fea0003800000 */
[----:B------:R-:W2:Y:S02]  /*3e80*/  SYNCS.PHASECHK.TRANS64.TRYWAIT P0, [UR4+0x200], R2 ;  /* 0x00020002ff0075a7 */ /* 0x000ea40008001104 */
[----:B--2---:R-:W-:Y:S05]  /*3e90*/  @!P0 BRA `(.L_x_76) ;  /* 0x0000006800848947 */ /* 0x004fea0003800000 */
.L_x_75:
[----:B------:R-:W-:-:S04]  /*3ea0*/  UIADD3 UR7, UPT, UPT, UR5, 0x1, URZ ;  /* 0x0000000105077890 */ /* 0x000fc8000fffe0ff */
[----:B------:R-:W-:-:S04]  /*3eb0*/  UISETP.NE.AND UP0, UPT, UR7, 0x2, UPT ;  /* 0x000000020700788c */ /* 0x000fc8000bf05270 */
[----:B------:R-:W-:Y:S02]  /*3ec0*/  USEL UR8, URZ, 0x1, UP0 ;  /* 0x00000001ff087887 */ /* 0x000fe40008000000 */
[----:B------:R-:W-:-:S04]  /*3ed0*/  USEL UR7, UR7, URZ, UP0 ;  /* 0x000000ff07077287 */ /* 0x000fc80008000000 */
[----:B------:R-:W-:Y:S01]  /*3ee0*/  ULEA UR7, UR7, UR6, 0x3 ;  /* 0x0000000607077291 */ /* 0x000fe2000f8e18ff */
[----:B--2---:R-:W-:-:S04]  /*3ef0*/  LOP3.LUT R2, R12, UR8, RZ, 0x3c, !PT ;  /* 0x000000080c027c12 */ /* 0x004fc8000f8e3cff */
[----:B------:R-:W-:-:S04]  /*3f00*/  SHF.L.U32 R0, R2, 0x1f, RZ ;  /* 0x0000001f02007819 */ /* 0x000fc800000006ff */
[----:B------:R-:W2:Y:S02]  /*3f10*/  SYNCS.PHASECHK.TRANS64 P0, [UR7+0x200], R0 ;  /* 0x00020000ff0075a7 */ /* 0x000ea40008001007 */
[----:B-12---:R-:W-:Y:S05]  /*3f20*/  @P0 EXIT ;  /* 0x000000000000094d */ /* 0x006fea0003800000 */
[----:B------:R-:W-:Y:S02]  /*3f30*/  SHF.L.U32 R2, R2, 0x1f, RZ ;  /* 0x0000001f02027819 */ /* 0x000fe400000006ff */
[----:B------:R-:W-:-:S07]  /*3f40*/  MOV R0, UR7 ;  /* 0x0000000700007c02 */ /* 0x000fce0008000f00 */
.L_x_77:
[----:B-1----:R1:W2:Y:S02]  /*3f50*/  SYNCS.PHASECHK.TRANS64.TRYWAIT P0, [R0+URZ+0x200], R2 ;  /* 0x00020002000075a7 */ /* 0x0022a400080011ff */
[----:B--2---:R-:W-:Y:S05]  /*3f60*/  @!P0 NANOSLEEP.SYNCS 0x989680 ;  /* 0x009896800000895d */ /* 0x004fea0003900000 */
[----:B------:R-:W2:Y:S02]  /*3f70*/  @!P0 SYNCS.PHASECHK.TRANS64 P0, [R0+URZ+0x200], R2 ;  /* 0x00020002000085a7 */ /* 0x000ea400080010ff */
[----:B--2---:R-:W-:Y:S05]  /*3f80*/  @P0 EXIT ;  /* 0x000000000000094d */ /* 0x004fea0003800000 */
[----:B------:R-:W-:Y:S05]  /*3f90*/  BRA `(.L_x_77) ;  /* 0xfffffffc00ec7947 */ /* 0x000fea000383ffff */
.L_x_70:
[----:B------:R-:W-:Y:S05]  /*3fa0*/  BRA.U UP5, `(.L_x_78) ;  /* 0x0000001105a07547 */ /* 0x000fea000b800000 */
[----:B------:R-:W-:Y:S01]  /*3fb0*/  UMOV UR4, 0x40 ;  /* 0x0000004000047882 */ /* 0x000fe20000000000 */
[----:B------:R-:W-:Y:S01]  /*3fc0*/  NOP ;  /* 0x0000000000007918 */ /* 0x000fe20000000000 */
[----:B------:R-:W-:Y:S01]  /*3fd0*/  ULEA UR5, UR47, UR4, 0x18 ;  /* 0x000000042f057291 */ /* 0x000fe2000f8ec0ff */
[----:B------:R-:W-:Y:S02]  /*3fe0*/  UMOV UR6, 0x400 ;  /* 0x0000040000067882 */ /* 0x000fe40000000000 */
[----:B------:R-:W-:-:S06]  /*3ff0*/  ULEA UR6, UR47, UR6, 0x18 ;  /* 0x000000062f067291 */ /* 0x000fcc000f8ec0ff */
[----:B------:R-:W2:Y:S02]  /*4000*/  LDS.U8 R0, [UR5+0x1c] ;  /* 0x00001c05ff007984 */ /* 0x000ea40008000000 */
[----:B--2---:R-:W-:-:S13]  /*4010*/  ISETP.NE.AND P0, PT, R0, RZ, PT ;  /* 0x000000ff0000720c */ /* 0x004fda0003f05270 */
[----:B------:R-:W-:Y:S05]  /*4020*/  @P0 BRA `(.L_x_79) ;  /* 0x0000000400080947 */ /* 0x000fea0003800000 */
[----:B------:R-:W-:Y:S02]  /*4030*/  UISETP.NE.U32.AND UP1, UPT, UR33, 0x1, UPT ;  /* 0x000000012100788c */ /* 0x000fe4000bf25070 */
[----:B------:R-:W-:-:S07]  /*4040*/  UIADD3 UR7, UPT, UPT, UR5, 0x8, URZ ;  /* 0x0000000805077890 */ /* 0x000fce000fffe0ff */
[----:B------:R-:W-:Y:S05]  /*4050*/  BRA.U !UP1, `(.L_x_80) ;  /* 0x00000001099c7547 */ /* 0x000fea000b800000 */
[----:B------:R-:W-:Y:S01]  /*4060*/  ELECT P0, URZ, PT ;  /* 0x0000000000ff782f */ /* 0x000fe20003800000 */
[----:B------:R-:W-:-:S12]  /*4070*/  BSSY B0, `(.L_x_80) ;  /* 0x0000025000007945 */ /* 0x000fd80003800000 */
[----:B------:R-:W-:Y:S05]  /*4080*/  @!P0 BRA `(.L_x_81) ;  /* 0x00000000008c8947 */ /* 0x000fea0003800000 */
[----:B------:R-:W-:-:S05]  /*4090*/  UMOV UR4, 0x10 ;  /* 0x0000001000047882 */ /* 0x000fca0000000000 */
[----:B------:R-:W-:Y:S04]  /*40a0*/  DEPBAR.LE SB2, 0x36 ;  /* 0x0000ad800000791a */ /* 0x000fe80000000000 */
[----:B------:R-:W2:Y:S02]  /*40b0*/  UTCATOMSWS.2CTA.FIND_AND_SET.ALIGN UP0, UR4, UR4 ;  /* 0x00000004000475e3 */ /* 0x000ea40008200800 */
[----:B--2---:R-:W-:Y:S01]  /*40c0*/  MOV R10, UR4 ;  /* 0x00000004000a7c02 */ /* 0x004fe20008000f00 */
[----:B------:R-:W-:Y:S06]  /*40d0*/  BRA.U UP0, `(.L_x_82) ;  /* 0x0000000100187547 */ /* 0x000fec000b800000 */
.L_x_83:
[----:B------:R-:W-:Y:S05]  /*40e0*/  NANOSLEEP 0x64 ;  /* 0x000000640000795d */ /* 0x000fea0003800000 */
[----:B------:R-:W-:-:S05]  /*40f0*/  UMOV UR4, 0x10 ;  /* 0x0000001000047882 */ /* 0x000fca0000000000 */
[----:B------:R-:W-:Y:S04]  /*4100*/  DEPBAR.LE SB2, 0x36 ;  /* 0x0000ad800000791a */ /* 0x000fe80000000000 */
[----:B------:R-:W2:Y:S02]  /*4110*/  UTCATOMSWS.2CTA.FIND_AND_SET.ALIGN UP0, UR4, UR4 ;  /* 0x00000004000475e3 */ /* 0x000ea40008200800 */
[----:B--2---:R-:W-:Y:S01]  /*4120*/  MOV R10, UR4 ;  /* 0x00000004000a7c02 */ /* 0x004fe20008000f00 */
[----:B------:R-:W-:Y:S05]  /*4130*/  BRA.U !UP0, `(.L_x_83) ;  /* 0xfffffffd08e87547 */ /* 0x000fea000b83ffff */
.L_x_82:
[----:B------:R-:W2:Y:S01]  /*4140*/  LDS R6, [UR5+0x10] ;  /* 0x00001005ff067984 */ /* 0x000ea20008000800 */
[----:B------:R-:W-:Y:S01]  /*4150*/  IMAD.U32 R0, RZ, RZ, UR6 ;  /* 0x00000006ff007e24 */ /* 0x000fe2000f8e00ff */
[----:B------:R-:W-:-:S03]  /*4160*/  MOV R4, UR34 ;  /* 0x0000002200047c02 */ /* 0x000fc60008000f00 */
[----:B------:R-:W-:Y:S01]  /*4170*/  VIADD R0, R0, 0x2a0 ;  /* 0x000002a000007836 */ /* 0x000fe20000000000 */
[----:B--2---:R-:W-:-:S04]  /*4180*/  SHF.L.U32 R6, R6, 0x1f, RZ ;  /* 0x0000001f06067819 */ /* 0x004fc800000006ff */
[----:B------:R-:W2:Y:S02]  /*4190*/  SYNCS.PHASECHK.TRANS64.TRYWAIT P0, [UR5+0x8], R6 ;  /* 0x00000806ff0075a7 */ /* 0x000ea40008001105 */
[----:B--2---:R-:W-:Y:S05]  /*41a0*/  @P0 BRA `(.L_x_84) ;  /* 0x0000000000080947 */ /* 0x004fea0003800000 */
[----:B------:R-:W2:Y:S02]  /*41b0*/  SYNCS.PHASECHK.TRANS64.TRYWAIT P0, [UR5+0x8], R6 ;  /* 0x00000806ff0075a7 */ /* 0x000ea40008001105 */
[----:B--2---:R-:W-:Y:S05]  /*41c0*/  @!P0 BRA `(.L_x_85) ;  /* 0x0000006400d08947 */ /* 0x004fea0003800000 */
.L_x_84:
[----:B------:R-:W-:Y:S01]  /*41d0*/  PRMT R4, R4, 0x654, R0 ;  /* 0x0000065404047816 */ /* 0x000fe20000000000 */
[----:B------:R-:W-:Y:S01]  /*41e0*/  HFMA2 R0, -RZ, RZ, 0, 5.9604644775390625e-08 ;  /* 0x00000001ff007431 */ /* 0x000fe200000001ff */
[----:B------:R-:W-:Y:S01]  /*41f0*/  UPRMT UR4, UR34, 0x654, UR7 ;  /* 0x0000065422047896 */ /* 0x000fe20008000007 */
[----:B------:R-:W-:Y:S02]  /*4200*/  IMAD.MOV.U32 R8, RZ, RZ, 0xffff ;  /* 0x0000ffffff087424 */ /* 0x000fe400078e00ff */
[----:B--2---:R-:W-:Y:S02]  /*4210*/  IMAD.MOV.U32 R6, RZ, RZ, 0x4 ;  /* 0x00000004ff067424 */ /* 0x004fe400078e00ff */
[----:B------:R-:W-:Y:S01]  /*4220*/  IMAD.SHL.U32 R9, R10, 0x20, RZ ;  /* 0x000000200a097824 */ /* 0x000fe200078e00ff */
[----:B------:R-:W-:Y:S02]  /*4230*/  MOV R5, UR4 ;  /* 0x0000000400057c02 */ /* 0x000fe40008000f00 */
[-C--:B------:R-:W-:Y:S01]  /*4240*/  SHF.L.U32 R8, R8, R10.reuse, RZ ;  /* 0x0000000a08087219 */ /* 0x080fe200000006ff */
[----:B------:R2:W-:Y:S01]  /*4250*/  SYNCS.ARRIVE.TRANS64.RED RZ, [UR4], R6 ;  /* 0x00000006ffff79a7 */ /* 0x0005e20008000404 */
[----:B------:R-:W-:Y:S01]  /*4260*/  SHF.L.U32 R7, R0, R10, RZ ;  /* 0x0000000a00077219 */ /* 0x000fe200000006ff */
[----:B------:R2:W-:Y:S04]  /*4270*/  STS [UR6+0x2a0], R9 ;  /* 0x0002a009ff007988 */ /* 0x0005e80008000806 */
[----:B------:R2:W-:Y:S04]  /*4280*/  STAS [R4.64], R10 ;  /* 0x0000000a04007dbd */ /* 0x0005e8000c0008ff */
[----:B------:R2:W-:Y:S04]  /*4290*/  ATOMS.OR RZ, [UR5+0x14], R8 ;  /* 0x00001408ffff798c */ /* 0x0005e8000b000005 */
[----:B------:R2:W-:Y:S04]  /*42a0*/  ATOMS.OR RZ, [UR5+0x18], R7 ;  /* 0x00001807ffff798c */ /* 0x0005e8000b000005 */
[----:B------:R2:W-:Y:S02]  /*42b0*/  ATOMS.XOR RZ, [UR5+0x10], R0 ;  /* 0x00001000ffff798c */ /* 0x0005e4000b800005 */
.L_x_81:
[----:B-1----:R-:W-:Y:S05]  /*42c0*/  BSYNC B0 ;  /* 0x0000000000007941 */ /* 0x002fea0003800000 */
.L_x_80:
[----:B------:R-:W-:Y:S05]  /*42d0*/  BRA.U UP1, `(.L_x_86) ;  /* 0x00000001016c7547 */ /* 0x000fea000b800000 */
[----:B------:R-:W-:-:S03]  /*42e0*/  UMOV UR4, 0xffffffff ;  /* 0xffffffff00047882 */ /* 0x000fc60000000000 */
[----:B------:R-:W-:Y:S05]  /*42f0*/  BRA.DIV UR4, `(.L_x_87) ;  /* 0x00000066049c7947 */ /* 0x000fea000b800000 */
[----:B------:R-:W-:-:S13]  /*4300*/  ELECT P6, URZ, PT ;  /* 0x0000000000ff782f */ /* 0x000fda00038c0000 */
.L_x_233:
[----:B------:R-:W-:Y:S05]  /*4310*/  @!P6 BRA `(.L_x_86) ;  /* 0x00000000005ce947 */ /* 0x000fea0003800000 */
[----:B--2---:R-:W2:Y:S02]  /*4320*/  LDS R4, [UR5+0x10] ;  /* 0x00001005ff047984 */ /* 0x004ea40008000800 */
[----:B--2---:R-:W-:-:S04]  /*4330*/  SHF.L.U32 R4, R4, 0x1f, RZ ;  /* 0x0000001f04047819 */ /* 0x004fc800000006ff */
[----:B------:R-:W2:Y:S02]  /*4340*/  SYNCS.PHASECHK.TRANS64.TRYWAIT P0, [UR5+0x8], R4 ;  /* 0x00000804ff0075a7 */ /* 0x000ea40008001105 */
[----:B--2---:R-:W-:Y:S05]  /*4350*/  @P0 BRA `(.L_x_88) ;  /* 0x0000000000080947 */ /* 0x004fea0003800000 */
[----:B------:R-:W2:Y:S02]  /*4360*/  SYNCS.PHASECHK.TRANS64.TRYWAIT P0, [UR5+0x8], R4 ;  /* 0x00000804ff0075a7 */ /* 0x000ea40008001105 */
[----:B--2---:R-:W-:Y:S05]  /*4370*/  @!P0 BRA `(.L_x_89) ;  /* 0x00000064009c8947 */ /* 0x004fea0003800000 */
.L_x_88:
[----:B------:R-:W3:Y:S01]  /*4380*/  LDS R6, [UR6+0x2a0] ;  /* 0x0002a006ff067984 */ /* 0x000ee20008000800 */
[----:B--2---:R-:W-:Y:S02]  /*4390*/  HFMA2 R0, -RZ, RZ, 0, 5.9604644775390625e-08 ;  /* 0x00000001ff007431 */ /* 0x004fe400000001ff */
[----:B------:R-:W-:Y:S01]  /*43a0*/  IMAD.MOV.U32 R4, RZ, RZ, 0xffff ;  /* 0x0000ffffff047424 */ /* 0x000fe200078e00ff */
[----:B------:R-:W-:Y:S01]  /*43b0*/  UPRMT UR4, UR34, 0x654, UR7 ;  /* 0x0000065422047896 */ /* 0x000fe20008000007 */
[----:B---3--:R-:W-:-:S03]  /*43c0*/  IMAD.SHL.U32 R5, R6, 0x20, RZ ;  /* 0x0000002006057824 */ /* 0x008fc600078e00ff */
[-C--:B------:R-:W-:Y:S02]  /*43d0*/  SHF.L.U32 R4, R4, R6.reuse, RZ ;  /* 0x0000000604047219 */ /* 0x080fe400000006ff */
[----:B------:R-:W-:Y:S01]  /*43e0*/  SHF.L.U32 R6, R0, R6, RZ ;  /* 0x0000000600067219 */ /* 0x000fe200000006ff */
[----:B------:R3:W-:Y:S04]  /*43f0*/  STS [UR6+0x2a0], R5 ;  /* 0x0002a005ff007988 */ /* 0x0007e80008000806 */
[----:B------:R3:W-:Y:S04]  /*4400*/  ATOMS.OR RZ, [UR5+0x14], R4 ;  /* 0x00001404ffff798c */ /* 0x0007e8000b000005 */
[----:B------:R3:W-:Y:S01]  /*4410*/  ATOMS.OR RZ, [UR5+0x18], R6 ;  /* 0x00001806ffff798c */ /* 0x0007e2000b000005 */
[----:B------:R-:W-:Y:S03]  /*4420*/  SYNCS.ARRIVE.TRANS64.RED.A1T0 RZ, [UR4], RZ ;  /* 0x000000ffffff79a7 */ /* 0x000fe60008100404 */
[----:B------:R3:W-:Y:S01]  /*4430*/  ATOMS.XOR RZ, [UR5+0x10], R0 ;  /* 0x00001000ffff798c */ /* 0x0007e2000b800005 */
[----:B------:R-:W-:Y:S05]  /*4440*/  BRA `(.L_x_86) ;  /* 0x0000000000107947 */ /* 0x000fea0003800000 */
.L_x_79:
[----:B------:R-:W-:Y:S02]  /*4450*/  MOV R0, 0xffffffff ;  /* 0xffffffff00007802 */ /* 0x000fe40000000f00 */
[----:B------:R-:W-:-:S03]  /*4460*/  MOV R4, 0x4490 ;  /* 0x0000449000047802 */ /* 0x000fc60000000f00 */
[----:B------:R2:W-:Y:S04]  /*4470*/  STS [UR6+0x2a0], R0 ;  /* 0x0002a000ff007988 */ /* 0x0005e80008000806 */
[----:B-12--5:R-:W-:Y:S05]  /*4480*/  CALL.REL.NOINC `($__internal_1_$__cuda_sm10x_tcgen05_guardrail_trap_phase_invalid_during_alloc) ;  /* 0x0000006c00707944 */ /* 0x026fea0003c00000 */
.L_x_86:
[----:B------:R-:W-:Y:S05]  /*4490*/  WARPSYNC.ALL ;  /* 0x0000000000007948 */ /* 0x000fea0003800000 */
[----:B------:R-:W4:Y:S01]  /*44a0*/  S2UR UR4, SR_CgaCtaId ;  /* 0x00000000000479c3 */ /* 0x000f220000008800 */
[----:B------:R-:W-:Y:S01]  /*44b0*/  UMOV UR17, 0x400 ;  /* 0x0000040000117882 */ /* 0x000fe20000000000 */
[----:B------:R-:W-:-:S06]  /*44c0*/  NOP ;  /* 0x0000000000007918 */ /* 0x000fcc0000000000 */
[----:B------:R-:W-:Y:S06]  /*44d0*/  BAR.ARV 0x6, 0xa0 ;  /* 0x0182800000007b1d */ /* 0x000fec0000002000 */
[----:B------:R-:W1:Y:S01]  /*44e0*/  LDCU UR6, c[0x0][0x38c] ;  /* 0x00007180ff0677ac */ /* 0x000e620008000800 */
[----:B------:R-:W-:Y:S01]  /*44f0*/  LOP3.LUT R3, R3, 0xffff, RZ, 0xc0, !PT ;  /* 0x0000ffff03037812 */ /* 0x000fe200078ec0ff */
[----:B--2---:R-:W-:Y:S01]  /*4500*/  IMAD.MOV.U32 R9, RZ, RZ, 0x1 ;  /* 0x00000001ff097424 */ /* 0x004fe200078e00ff */
[----:B------:R-:W-:Y:S01]  /*4510*/  LOP3.LUT R2, R2, 0xffff, RZ, 0xc0, !PT ;  /* 0x0000ffff02027812 */ /* 0x000fe200078ec0ff */
[----:B------:R-:W-:Y:S01]  /*4520*/  IMAD.MOV.U32 R8, RZ, RZ, RZ ;  /* 0x000000ffff087224 */ /* 0x000fe200078e00ff */
[----:B------:R-:W-:Y:S01]  /*4530*/  R2UR UR20, R3 ;  /* 0x00000000031472ca */ /* 0x000fe200000e0000 */
[----:B------:R-:W-:Y:S01]  /*4540*/  UMOV UR24, URZ ;  /* 0x000000ff00187c82 */ /* 0x000fe20008000000 */
[----:B------:R-:W-:-:S02]  /*4550*/  R2UR UR30, R2 ;  /* 0x00000000021e72ca */ /* 0x000fc400000e0000 */
[----:B------:R-:W-:Y:S01]  /*4560*/  CS2R R2, SRZ ;  /* 0x0000000000027805 */ /* 0x000fe2000001ff00 */
[----:B------:R-:W-:Y:S01]  /*4570*/  UMOV UR15, URZ ;  /* 0x000000ff000f7c82 */ /* 0x000fe20008000000 */
[----:B----4-:R-:W-:Y:S01]  /*4580*/  ULEA UR17, UR4, UR17, 0x18 ;  /* 0x0000001104117291 */ /* 0x010fe2000f8ec0ff */
[----:B------:R-:W-:Y:S01]  /*4590*/  UMOV UR14, URZ ;  /* 0x000000ff000e7c82 */ /* 0x000fe20008000000 */
[----:B------:R-:W-:Y:S02]  /*45a0*/  UISETP.NE.AND UP3, UPT, UR33, URZ, UPT ;  /* 0x000000ff2100728c */ /* 0x000fe4000bf65270 */
[----:B------:R-:W-:Y:S02]  /*45b0*/  UIADD3 UR5, UPT, UPT, UR17, 0x4400, URZ ;  /* 0x0000440011057890 */ /* 0x000fe4000fffe0ff */
[----:B------:R-:W-:-:S03]  /*45c0*/  UIADD3 UR4, UPT, UPT, UR17, 0x1e400, URZ ;  /* 0x0001e40011047890 */ /* 0x000fc6000fffe0ff */
[----:B---3--:R-:W2:Y:S01]  /*45d0*/  LDS R0, [UR17+0x2a0] ;  /* 0x0002a011ff007984 */ /* 0x008ea20008000800 */
[----:B-1----:R-:W-:Y:S02]  /*45e0*/  UIADD3 UR6, UPT, UPT, UR6, 0x1f, URZ ;  /* 0x0000001f06067890 */ /* 0x002fe4000fffe0ff */
[----:B------:R-:W-:Y:S02]  /*45f0*/  USHF.R.U32.HI UR5, URZ, 0x4, UR5 ;  /* 0x00000004ff057899 */ /* 0x000fe40008011605 */
[----:B------:R-:W-:Y:S02]  /*4600*/  USHF.R.S32.HI UR25, URZ, 0x1f, UR6 ;  /* 0x0000001fff197899 */ /* 0x000fe40008011406 */
[----:B------:R-:W-:Y:S02]  /*4610*/  USHF.R.U32.HI UR4, URZ, 0x4, UR4 ;  /* 0x00000004ff047899 */ /* 0x000fe40008011604 */
[----:B------:R-:W-:Y:S02]  /*4620*/  ULEA.HI UR25, UR25, UR6, URZ, 0x5 ;  /* 0x0000000619197291 */ /* 0x000fe4000f8f28ff */
[----:B------:R-:W-:-:S02]  /*4630*/  ULOP3.LUT UR5, UR5, 0x3fff, URZ, 0xc0, !UPT ;  /* 0x00003fff05057892 */ /* 0x000fc4000f8ec0ff */
[----:B------:R-:W-:Y:S02]  /*4640*/  USHF.R.S32.HI UR25, URZ, 0x5, UR25 ;  /* 0x00000005ff197899 */ /* 0x000fe40008011419 */
[----:B------:R-:W-:Y:S02]  /*4650*/  ULOP3.LUT UR22, UR4, 0x3fff, URZ, 0xc0, !UPT ;  /* 0x00003fff04167892 */ /* 0x000fe4000f8ec0ff */
[----:B------:R-:W-:Y:S02]  /*4660*/  UISETP.LT.AND UP0, UPT, UR25, 0x1, UPT ;  /* 0x000000011900788c */ /* 0x000fe4000bf01270 */
[----:B------:R-:W-:Y:S02]  /*4670*/  ULOP3.LUT UR21, UR5, 0x10000, URZ, 0xfc, !UPT ;  /* 0x0001000005157892 */ /* 0x000fe4000f8efcff */
[----:B------:R-:W-:Y:S02]  /*4680*/  ULOP3.LUT UR22, UR22, 0x10000, URZ, 0xfc, !UPT ;  /* 0x0001000016167892 */ /* 0x000fe4000f8efcff */
[----:B------:R-:W-:Y:S01]  /*4690*/  USEL UR31, UR25, 0x1, !UP0 ;  /* 0x00000001191f7887 */ /* 0x000fe2000c000000 */
[----:B------:R-:W-:Y:S01]  /*46a0*/  UMOV UR28, 0x0 ;  /* 0x00000000001c7882 */ /* 0x000fe20000000000 */
[----:B------:R-:W-:Y:S01]  /*46b0*/  UMOV UR29, 0x8200010 ;  /* 0x08200010001d7882 */ /* 0x000fe20000000000 */
[----:B------:R-:W-:Y:S01]  /*46c0*/  UMOV UR26, 0x0 ;  /* 0x00000000001a7882 */ /* 0x000fe20000000000 */
[----:B------:R-:W-:Y:S01]  /*46d0*/  UMOV UR27, 0x8200010 ;  /* 0x08200010001b7882 */ /* 0x000fe20000000000 */
[----:B--2---:R-:W-:-:S15]  /*46e0*/  R2UR UR32, R0 ;  /* 0x00000000002072ca */ /* 0x004fde00000e0000 */
.L_x_97:
[C---:B------:R-:W-:Y:S02]  /*46f0*/  LEA R0, R8.reuse, UR17, 0x3 ;  /* 0x0000001108007c11 */ /* 0x040fe4000f8e18ff */
[----:B------:R-:W-:Y:S02]  /*4700*/  SHF.L.U32 R4, R3, 0x1f, RZ ;  /* 0x0000001f03047819 */ /* 0x000fe400000006ff */
[----:B------:R-:W-:Y:S02]  /*4710*/  LEA R5, R8, UR17, 0x4 ;  /* 0x0000001108057c11 */ /* 0x000fe4000f8e20ff */
[----:B------:R-:W1:Y:S02]  /*4720*/  SYNCS.PHASECHK.TRANS64.TRYWAIT P0, [R0+URZ+0x1f0], R4 ;  /* 0x0001f004000075a7 */ /* 0x000e6400080011ff */
[----:B-1-3--:R-:W-:Y:S05]  /*4730*/  @!P0 BRA `(.L_x_90) ;  /* 0x0000006000c48947 */ /* 0x00afea0003800000 */
.L_x_234:
[----:B-1----:R-:W1:Y:S01]  /*4740*/  LDS.128 R4, [R5+0x280] ;  /* 0x0002800005047984 */ /* 0x002e620000000c00 */
[----:B------:R-:W-:Y:S02]  /*4750*/  VIADD R0, R0, 0x200 ;  /* 0x0000020000007836 */ /* 0x000fe40000000000 */
[----:B------:R-:W-:Y:S01]  /*4760*/  VIADD R8, R8, 0x1 ;  /* 0x0000000108087836 */ /* 0x000fe20000000000 */
[----:B------:R-:W-:Y:S01]  /*4770*/  @!PT LDS RZ, [RZ] ;  /* 0x00000000fffff984 */ /* 0x000fe20000000800 */
[----:B------:R-:W-:Y:S01]  /*4780*/  @!PT LDS RZ, [RZ] ;  /* 0x00000000fffff984 */ /* 0x000fe20000000800 */
[----:B------:R-:W-:Y:S01]  /*4790*/  @!PT LDS RZ, [RZ] ;  /* 0x00000000fffff984 */ /* 0x000fe20000000800 */
[----:B------:R-:W-:Y:S01]  /*47a0*/  @!PT LDS RZ, [RZ] ;  /* 0x00000000fffff984 */ /* 0x000fe20000000800 */
[----:B------:R2:W-:Y:S06]  /*47b0*/  MEMBAR.ALL.CTA ;  /* 0x0000000000007992 */ /* 0x0005ec0000008000 */
[----:B--2---:R-:W2:Y:S01]  /*47c0*/  FENCE.VIEW.ASYNC.S ;  /* 0x00000000000073c6 */ /* 0x004ea20000000000 */
[----:B------:R-:W-:-:S04]  /*47d0*/  PRMT R0, RZ, 0x654, R0 ;  /* 0x00000654ff007816 */ /* 0x000fc80000000000 */
[----:B--2---:R2:W-:Y:S01]  /*47e0*/  SYNCS.ARRIVE.TRANS64.RED.A1T0 RZ, [R0+URZ], RZ ;  /* 0x000000ff00ff79a7 */ /* 0x0045e200081004ff */
[----:B-1----:R-:W-:Y:S01]  /*47f0*/  LOP3.LUT P1, RZ, R6, 0x1, RZ, 0xc0, !PT ;  /* 0x0000000106ff7812 */ /* 0x002fe2000782c0ff */
[----:B--2---:R-:W-:-:S12]  /*4800*/  BRA.U UP3, `(.L_x_91) ;  /* 0x0000000103e07547 */ /* 0x004fd8000b800000 */
[----:B------:R-:W1:Y:S01]  /*4810*/  LDCU UR4, c[0x0][0x38c] ;  /* 0x00007180ff0477ac */ /* 0x000e620008000800 */
[----:B------:R-:W-:Y:S02]  /*4820*/  PLOP3.LUT P2, PT, PT, PT, PT, 0x80, 0x8 ;  /* 0x000000000008781c */ /* 0x000fe40003f4f070 */
[----:B------:R-:W-:Y:S01]  /*4830*/  SHF.L.U32 R4, R9, 0x1f, RZ ;  /* 0x0000001f09047819 */ /* 0x000fe200000006ff */
[----:B------:R-:W-:Y:S02]  /*4840*/  ULEA UR23, UR24, UR17, 0x3 ;  /* 0x0000001118177291 */ /* 0x000fe4000f8e18ff */
[----:B------:R-:W-:Y:S02]  /*4850*/  ULEA UR18, UR24, UR32, 0x6 ;  /* 0x0000002018127291 */ /* 0x000fe4000f8e30ff */
[----:B-1----:R-:W-:-:S06]  /*4860*/  UISETP.GE.AND UP0, UPT, UR4, 0x1, UPT ;  /* 0x000000010400788c */ /* 0x002fcc000bf06270 */
[----:B------:R-:W-:-:S05]  /*4870*/  PLOP3.LUT P0, PT, PT, PT, UP0, 0x80, 0x8 ;  /* 0x000000000008781c */ /* 0x000fca0003f0f008 */
[----:B------:R-:W-:-:S08]  /*4880*/  @UP0 ULEA UR4, UR15, UR17, 0x3 ;  /* 0x000000110f040291 */ /* 0x000fd0000f8e18ff */
[----:B------:R-:W-:-:S04]  /*4890*/  @P0 SHF.L.U32 R0, R2, 0x1f, RZ ;  /* 0x0000001f02000819 */ /* 0x000fc800000006ff */
[----:B------:R1:W2:Y:S01]  /*48a0*/  @P0 SYNCS.PHASECHK.TRANS64.TRYWAIT P2, [UR4], R0 ;  /* 0x00000000ff0005a7 */ /* 0x0002a20008041104 */
[----:B------:R-:W3:Y:S02]  /*48b0*/  SYNCS.PHASECHK.TRANS64.TRYWAIT P0, [UR23+0x230], R4 ;  /* 0x00023004ff0075a7 */ /* 0x000ee40008001117 */
[----:B-123--:R-:W-:Y:S05]  /*48c0*/  @!P0 BRA `(.L_x_92) ;  /* 0x0000006000748947 */ /* 0x00efea0003800000 */
.L_x_236:
[----:B------:R-:W-:Y:S01]  /*48d0*/  UMOV UR19, UR14 ;  /* 0x0000000e00137c82 */ /* 0x000fe20008000000 */
[----:B------:R-:W-:Y:S05]  /*48e0*/  BRA.U !UP0, `(.L_x_93) ;  /* 0x0000000108987547 */ /* 0x000fea000b800000 */
[----:B------:R-:W-:Y:S02]  /*48f0*/  UIADD3 UR19, UPT, UPT, UR31, UR14, URZ ;  /* 0x0000000e1f137290 */ /* 0x000fe4000fffe0ff */
[----:B------:R-:W-:Y:S01]  /*4900*/  UPLOP3.LUT UP2, UPT, UPT, UPT, UPT, 0x40, 0x4 ;  /* 0x000000000004789c */ /* 0x000fe20003f4e870 */
[----:B------:R-:W-:Y:S01]  /*4910*/  UMOV UR16, UR25 ;  /* 0x0000001900107c82 */ /* 0x000fe20008000000 */
[----:B------:R-:W-:-:S09]  /*4920*/  UMOV UR6, UR15 ;  /* 0x0000000f00067c82 */ /* 0x000fd20008000000 */
.L_x_96:
[----:B--2---:R-:W-:Y:S01]  /*4930*/  ULEA UR5, UR6, UR17, 0x3 ;  /* 0x0000001106057291 */ /* 0x004fe2000f8e18ff */
[----:B---3--:R-:W-:Y:S11]  /*4940*/  @P2 BRA `(.L_x_94) ;  /* 0x00000000000c2947 */ /* 0x008ff60003800000 */
[----:B-1----:R-:W-:Y:S04]  /*4950*/  SHF.L.U32 R4, R2, 0x1f, RZ ;  /* 0x0000001f02047819 */ /* 0x002fe800000006ff */
[----:B------:R-:W1:Y:S02]  /*4960*/  SYNCS.PHASECHK.TRANS64.TRYWAIT P0, [UR5], R4 ;  /* 0x00000004ff0075a7 */ /* 0x000e640008001105 */
[----:B-1----:R-:W-:Y:S05]  /*4970*/  @!P0 BRA `(.L_x_95) ;  /* 0x0000006000608947 */ /* 0x002fea0003800000 */
.L_x_94:
[----:B------:R-:W-:Y:S01]  /*4980*/  UISETP.NE.AND UP0, UPT, UR16, 0x1, UPT ;  /* 0x000000011000788c */ /* 0x000fe2000bf05270 */
[----:B------:R-:W-:Y:S01]  /*4990*/  PLOP3.LUT P2, PT, PT, PT, PT, 0x80, 0x8 ;  /* 0x000000000008781c */ /* 0x000fe20003f4f070 */
[----:B------:R-:W-:Y:S02]  /*49a0*/  UIADD3 UR4, UPT, UPT, UR6, 0x1, URZ ;  /* 0x0000000106047890 */ /* 0x000fe4000fffe0ff */
[----:B------:R-:W-:Y:S02]  /*49b0*/  ULEA UR12, UR6, UR22, 0x8 ;  /* 0x00000016060c7291 */ /* 0x000fe4000f8e40ff */
[----:B------:R-:W-:Y:S01]  /*49c0*/  UISETP.NE.AND UP1, UPT, UR4, 0x1a, UPT ;  /* 0x0000001a0400788c */ /* 0x000fe2000bf25270 */
[----:B------:R-:W-:Y:S01]  /*49d0*/  PLOP3.LUT P0, PT, PT, PT, UP0, 0x80, 0x8 ;  /* 0x000000000008781c */ /* 0x000fe20003f0f008 */
[----:B------:R-:W-:Y:S02]  /*49e0*/  UIADD3 UR10, UPT, UPT, UR12, 0x2, URZ ;  /* 0x000000020c0a7890 */ /* 0x000fe4000fffe0ff */
[----:B------:R-:W-:Y:S02]  /*49f0*/  USEL UR7, URZ, 0x1, UP1 ;  /* 0x00000001ff077887 */ /* 0x000fe40008800000 */
[----:B------:R-:W-:Y:S02]  /*4a00*/  USEL UR15, UR4, URZ, UP1 ;  /* 0x000000ff040f7287 */ /* 0x000fe40008800000 */
[----:B------:R-:W-:Y:S02]  /*4a10*/  UIADD3 UR14, UPT, UPT, UR14, 0x1, URZ ;  /* 0x000000010e0e7890 */ /* 0x000fe4000fffe0ff */
[----:B------:R-:W-:Y:S01]  /*4a20*/  @UP0 ULEA UR4, UR15, UR17, 0x3 ;  /* 0x000000110f040291 */ /* 0x000fe2000f8e18ff */
[----:B------:R-:W-:Y:S01]  /*4a30*/  LOP3.LUT R2, R2, UR7, RZ, 0x3c, !PT ;  /* 0x0000000702027c12 */ /* 0x000fe2000f8e3cff */
[----:B------:R-:W-:Y:S01]  /*4a40*/  UIADD3 UR7, UPT, UPT, UR5, 0xd0, URZ ;  /* 0x000000d005077890 */ /* 0x000fe2000fffe0ff */
[----:B------:R-:W-:Y:S02]  /*4a50*/  UMOV UR13, 0x80004020 ;  /* 0x80004020000d7882 */ /* 0x000fe40000000000 */
[----:B-1----:R-:W-:Y:S01]  /*4a60*/  @P0 SHF.L.U32 R0, R2, 0x1f, RZ ;  /* 0x0000001f02000819 */ /* 0x002fe200000006ff */
[----:B------:R-:W-:Y:S01]  /*4a70*/  UMOV UR5, 0x80004020 ;  /* 0x8000402000057882 */ /* 0x000fe20000000000 */
[----:B------:R-:W-:Y:S01]  /*4a80*/  UMOV UR11, 0x80004020 ;  /* 0x80004020000b7882 */ /* 0x000fe20000000000 */
[----:B------:R-:W-:Y:S01]  /*4a90*/  UMOV UR9, 0x80004020 ;  /* 0x8000402000097882 */ /* 0x000fe20000000000 */
[----:B------:R2:W3:Y:S01]  /*4aa0*/  @P0 SYNCS.PHASECHK.TRANS64.TRYWAIT P2, [UR4], R0 ;  /* 0x00000000ff0005a7 */ /* 0x0004e20008041104 */
[----:B------:R-:W-:Y:S02]  /*4ab0*/  ULEA UR4, UR6, UR21, 0x8 ;  /* 0x0000001506047291 */ /* 0x000fe4000f8e40ff */
[----:B------:R-:W-:Y:S02]  /*4ac0*/  UISETP.NE.AND UP0, UPT, UR14, UR19, UPT ;  /* 0x000000130e00728c */ /* 0x000fe4000bf05270 */
[----:B------:R-:W-:Y:S02]  /*4ad0*/  UIADD3 UR8, UPT, UPT, UR4, 0x2, URZ ;  /* 0x0000000204087890 */ /* 0x000fe4000fffe0ff */
[----:B------:R-:W-:Y:S01]  /*4ae0*/  UIADD3 UR16, UPT, UPT, UR16, -0x1, URZ ;  /* 0xffffffff10107890 */ /* 0x000fe2000fffe0ff */
[----:B------:R-:W-:Y:S02]  /*4af0*/  UMOV UR6, UR15 ;  /* 0x0000000f00067c82 */ /* 0x000fe40008000000 */
[----:B------:R2:W-:Y:S01]  /*4b00*/  UTCHMMA.2CTA gdesc[UR4], gdesc[UR12], tmem[UR18], tmem[UR28], idesc[UR29], UP2 ;  /* 0x00ff1c0c040075ea */ /* 0x0005e20009200012 */
[----:B------:R-:W-:Y:S03]  /*4b10*/  UPLOP3.LUT UP2, UPT, UPT, UPT, UPT, 0x80, 0x8 ;  /* 0x000000000008789c */ /* 0x000fe60003f4f070 */
[----:B------:R2:W-:Y:S01]  /*4b20*/  UTCHMMA.2CTA gdesc[UR8], gdesc[UR10], tmem[UR18], tmem[UR26], idesc[UR27], UPT ;  /* 0x00ff1a0a080075ea */ /* 0x0005e2000ba00012 */
[----:B------:R2:W-:Y:S01]  /*4b30*/  UTCBAR.2CTA.MULTICAST [UR7], URZ, UR20 ;  /* 0x000000ff070073e9 */ /* 0x0005e20008200814 */
[----:B------:R-:W-:Y:S06]  /*4b40*/  BRA.U UP0, `(.L_x_96) ;  /* 0xfffffffd00787547 */ /* 0x000fec000b83ffff */
.L_x_93:
[----:B--2---:R-:W-:Y:S01]  /*4b50*/  UIADD3 UR4, UPT, UPT, UR23, 0x210, URZ ;  /* 0x0000021017047890 */ /* 0x004fe2000fffe0ff */
[----:B------:R-:W-:-:S08]  /*4b60*/  UMOV UR14, UR19 ;  /* 0x00000013000e7c82 */ /* 0x000fd00008000000 */
[----:B------:R2:W-:Y:S01]  /*4b70*/  UTCBAR.2CTA.MULTICAST [UR4], URZ, UR30 ;  /* 0x000000ff040073e9 */ /* 0x0005e2000820081e */
[----:B------:R-:W-:Y:S02]  /*4b80*/  NOP ;  /* 0x0000000000007918 */ /* 0x000fe40000000000 */
.L_x_91:
[----:B--2---:R-:W-:Y:S01]  /*4b90*/  UIADD3 UR4, UPT, UPT, UR24, 0x1, URZ ;  /* 0x0000000118047890 */ /* 0x004fe2000fffe0ff */
[----:B------:R-:W-:-:S03]  /*4ba0*/  ISETP.NE.AND P0, PT, R8, 0x2, PT ;  /* 0x000000020800780c */ /* 0x000fc60003f05270 */
[----:B------:R-:W-:Y:S01]  /*4bb0*/  UISETP.NE.AND UP0, UPT, UR4, 0x4, UPT ;  /* 0x000000040400788c */ /* 0x000fe2000bf05270 */
[----:B-1----:R-:W-:Y:S02]  /*4bc0*/  SEL R0, RZ, 0x1, P0 ;  /* 0x00000001ff007807 */ /* 0x002fe40000000000 */
[----:B------:R-:W-:Y:S01]  /*4bd0*/  SEL R8, R8, RZ, P0 ;  /* 0x000000ff08087207 */ /* 0x000fe20000000000 */
[----:B------:R-:W-:Y:S01]  /*4be0*/  USEL UR5, URZ, 0x1, UP0 ;  /* 0x00000001ff057887 */ /* 0x000fe20008000000 */
[----:B------:R-:W-:Y:S01]  /*4bf0*/  LOP3.LUT R3, R3, R0, RZ, 0x3c, !PT ;  /* 0x0000000003037212 */ /* 0x000fe200078e3cff */
[----:B------:R-:W-:-:S04]  /*4c00*/  USEL UR24, UR4, URZ, UP0 ;  /* 0x000000ff04187287 */ /* 0x000fc80008000000 */
[----:B------:R-:W-:Y:S01]  /*4c10*/  LOP3.LUT R9, R9, UR5, RZ, 0x3c, !PT ;  /* 0x0000000509097c12 */ /* 0x000fe2000f8e3cff */
[----:B------:R-:W-:Y:S07]  /*4c20*/  @P1 BRA `(.L_x_97) ;  /* 0xfffffff800b01947 */ /* 0x000fee000383ffff */
[----:B------:R-:W1:Y:S01]  /*4c30*/  S2UR UR8, SR_CgaCtaId ;  /* 0x00000000000879c3 */ /* 0x000e620000008800 */
[----:B------:R-:W-:Y:S01]  /*4c40*/  ELECT P0, URZ, PT ;  /* 0x0000000000ff782f */ /* 0x000fe20003800000 */
[----:B------:R-:W-:Y:S01]  /*4c50*/  HFMA2 R0, -RZ, RZ, 0, 5.9604644775390625e-08 ;  /* 0x00000001ff007431 */ /* 0x000fe200000001ff */
[----:B------:R-:W-:-:S05]  /*4c60*/  UMOV UR4, 0x40 ;  /* 0x0000004000047882 */ /* 0x000fca0000000000 */
[----:B------:R-:W-:Y:S01]  /*4c70*/  UVIRTCOUNT.DEALLOC.SMPOOL 0x80 ;  /* 0x000000800000784c */ /* 0x000fe20000000000 */
[----:B------:R-:W-:Y:S02]  /*4c80*/  UISETP.NE.AND UP1, UPT, UR33, URZ, UPT ;  /* 0x000000ff2100728c */ /* 0x000fe4000bf25270 */
[----:B-1----:R-:W-:-:S09]  /*4c90*/  ULEA UR8, UR8, UR4, 0x18 ;  /* 0x0000000408087291 */ /* 0x002fd2000f8ec0ff */
[----:B------:R1:W-:Y:S01]  /*4ca0*/  @P0 STS.U8 [UR8+0x1c], R0 ;  /* 0x00001c00ff000988 */ /* 0x0003e20008000008 */
[----:B------:R-:W-:Y:S05]  /*4cb0*/  BRA.U UP1, `(.L_x_98) ;  /* 0x0000000101a07547 */ /* 0x000fea000b800000 */
[----:B------:R-:W-:Y:S01]  /*4cc0*/  UIADD3 UR7, UPT, UPT, UR17, 0x230, URZ ;  /* 0x0000023011077890 */ /* 0x000fe2000fffe0ff */
[----:B------:R-:W-:-:S03]  /*4cd0*/  SHF.L.U32 R2, R9, 0x1f, RZ ;  /* 0x0000001f09027819 */ /* 0x000fc600000006ff */
[----:B------:R-:W-:-:S09]  /*4ce0*/  ULEA UR4, UR24, UR7, 0x3 ;  /* 0x0000000718047291 */ /* 0x000fd2000f8e18ff */
[----:B------:R-:W2:Y:S02]  /*4cf0*/  SYNCS.PHASECHK.TRANS64.TRYWAIT P0, [UR4], R2 ;  /* 0x00000002ff0075a7 */ /* 0x000ea40008001104 */
[----:B--2---:R-:W-:Y:S05]  /*4d00*/  @!P0 BRA `(.L_x_99) ;  /* 0x0000005c00948947 */ /* 0x004fea0003800000 */
.L_x_239:
        /* <DEDUP_REMOVED lines=9> */
.L_x_241:
        /* <DEDUP_REMOVED lines=9> */
.L_x_243:
[----:B------:R-:W-:-:S04]  /*4e30*/  UIADD3 UR4, UPT, UPT, UR4, 0x1, URZ ;  /* 0x0000000104047890 */ /* 0x000fc8000fffe0ff */
[----:B------:R-:W-:-:S04]  /*4e40*/  UISETP.NE.AND UP0, UPT, UR4, 0x4, UPT ;  /* 0x000000040400788c */ /* 0x000fc8000bf05270 */
[----:B------:R-:W-:Y:S02]  /*4e50*/  USEL UR5, URZ, 0x1, UP0 ;  /* 0x00000001ff057887 */ /* 0x000fe40008000000 */
[----:B------:R-:W-:-:S04]  /*4e60*/  USEL UR4, UR4, URZ, UP0 ;  /* 0x000000ff04047287 */ /* 0x000fc80008000000 */
[----:B------:R-:W-:Y:S01]  /*4e70*/  ULEA UR4, UR4, UR7, 0x3 ;  /* 0x0000000704047291 */ /* 0x000fe2000f8e18ff */
[----:B------:R-:W-:-:S04]  /*4e80*/  LOP3.LUT R2, R2, UR5, RZ, 0x3c, !PT ;  /* 0x0000000502027c12 */ /* 0x000fc8000f8e3cff */
[----:B------:R-:W-:Y:S01]  /*4e90*/  SHF.L.U32 R2, R2, 0x1f, RZ ;  /* 0x0000001f02027819 */ /* 0x000fe200000006ff */
[----:B-1----:R-:W-:-:S04]  /*4ea0*/  IMAD.U32 R0, RZ, RZ, UR4 ;  /* 0x00000004ff007e24 */ /* 0x002fc8000f8e00ff */
[----:B------:R1:W2:Y:S03]  /*4eb0*/  SYNCS.PHASECHK.TRANS64.TRYWAIT P0, [R0+URZ], R2 ;  /* 0x00000002000075a7 */ /* 0x0002a600080011ff */
[----:B--2---:R-:W-:Y:S05]  /*4ec0*/  @!P0 NANOSLEEP.SYNCS 0x989680 ;  /* 0x009896800000895d */ /* 0x004fea0003900000 */
[----:B------:R-:W2:Y:S02]  /*4ed0*/  @!P0 SYNCS.PHASECHK.TRANS64 P0, [R0+URZ], R2 ;  /* 0x00000002000085a7 */ /* 0x000ea400080010ff */
[----:B--2---:R-:W-:Y:S05]  /*4ee0*/  @P0 BRA `(.L_x_102) ;  /* 0x0000000000200947 */ /* 0x004fea0003800000 */
.L_x_103:
[----:B--2---:R2:W4:Y:S02]  /*4ef0*/  SYNCS.PHASECHK.TRANS64.TRYWAIT P0, [R0+URZ], R2 ;  /* 0x00000002000075a7 */ /* 0x00452400080011ff */
[----:B----4-:R-:W-:Y:S05]  /*4f00*/  @!P0 NANOSLEEP.SYNCS 0x989680 ;  /* 0x009896800000895d */ /* 0x010fea0003900000 */
[----:B------:R-:W4:Y:S02]  /*4f10*/  @!P0 SYNCS.PHASECHK.TRANS64 P0, [R0+URZ], R2 ;  /* 0x00000002000085a7 */ /* 0x000f2400080010ff */
[----:B----4-:R-:W-:Y:S05]  /*4f20*/  @!P0 BRA `(.L_x_103) ;  /* 0xfffffffc00f08947 */ /* 0x010fea000383ffff */
[----:B------:R-:W-:Y:S05]  /*4f30*/  BRA `(.L_x_102) ;  /* 0x00000000000c7947 */ /* 0x000fea0003800000 */
.L_x_98:
[----:B------:R-:W-:-:S04]  /*4f40*/  UIADD3 UR4, UPT, UPT, UR17, 0x270, URZ ;  /* 0x0000027011047890 */ /* 0x000fc8000fffe0ff */
[----:B------:R-:W-:-:S09]  /*4f50*/  UPRMT UR4, UR34, 0x654, UR4 ;  /* 0x0000065422047896 */ /* 0x000fd20008000004 */
[----:B------:R-:W-:Y:S03]  /*4f60*/  SYNCS.ARRIVE.TRANS64.RED.A1T0 RZ, [UR4], RZ ;  /* 0x000000ffffff79a7 */ /* 0x000fe60008100404 */
.L_x_102:
[----:B-12---:R-:W-:Y:S01]  /*4f70*/  SHF.L.U32 R2, RZ, 0x1f, RZ ;  /* 0x0000001fff027819 */ /* 0x006fe200000006ff */
[----:B------:R-:W-:Y:S01]  /*4f80*/  UIADD3 UR4, UPT, UPT, UR17, 0x270, URZ ;  /* 0x0000027011047890 */ /* 0x000fe2000fffe0ff */
[----:B------:R-:W-:Y:S02]  /*4f90*/  PLOP3.LUT P0, PT, PT, PT, UP1, 0x80, 0x8 ;  /* 0x000000000008781c */ /* 0x000fe40003f0f018 */
[----:B------:R-:W1:Y:S02]  /*4fa0*/  SYNCS.PHASECHK.TRANS64.TRYWAIT P1, [UR17+0x270], R2 ;  /* 0x00027002ff0075a7 */ /* 0x000e640008021111 */
[----:B-1----:R-:W-:Y:S09]  /*4fb0*/  @!P1 BRA `(.L_x_104) ;  /* 0x0000005c00309947 */ /* 0x002ff20003800000 */
.L_x_245:
[----:B------:R-:W-:Y:S01]  /*4fc0*/  @!UP1 UPRMT UR4, UR34, 0x654, UR4 ;  /* 0x0000065422049896 */ /* 0x000fe20008000004 */
[----:B------:R-:W-:Y:S01]  /*4fd0*/  UMOV UR5, 0xffff ;  /* 0x0000ffff00057882 */ /* 0x000fe20000000000 */
[----:B------:R-:W-:-:S07]  /*4fe0*/  UMOV UR6, 0x1 ;  /* 0x0000000100067882 */ /* 0x000fce0000000000 */
[----:B------:R-:W-:Y:S01]  /*4ff0*/  @!P0 SYNCS.ARRIVE.TRANS64.RED.A1T0 RZ, [UR4], RZ ;  /* 0x000000ffffff89a7 */ /* 0x000fe20008100404 */
[----:B------:R-:W-:Y:S01]  /*5000*/  NOP ;  /* 0x0000000000007918 */ /* 0x000fe20000000000 */
[----:B-1----:R-:W1:Y:S01]  /*5010*/  LDS R0, [UR8+0x14] ;  /* 0x00001408ff007984 */ /* 0x002e620008000800 */
[----:B------:R-:W-:-:S04]  /*5020*/  ULOP3.LUT UR4, UR32, 0xffff, URZ, 0xc0, !UPT ;  /* 0x0000ffff20047892 */ /* 0x000fc8000f8ec0ff */
[----:B------:R-:W-:-:S04]  /*5030*/  USHF.R.U32.HI UR4, URZ, 0x5, UR4 ;  /* 0x00000005ff047899 */ /* 0x000fc80008011604 */
[----:B------:R-:W-:Y:S02]  /*5040*/  USHF.L.U32 UR5, UR5, UR4, URZ ;  /* 0x0000000405057299 */ /* 0x000fe400080006ff */
[----:B------:R-:W-:-:S04]  /*5050*/  USHF.L.U32 UR4, UR6, UR4, URZ ;  /* 0x0000000406047299 */ /* 0x000fc800080006ff */
[----:B-1----:R-:W-:-:S04]  /*5060*/  LOP3.LUT R0, R0, UR5, RZ, 0xc0, !PT ;  /* 0x0000000500007c12 */ /* 0x002fc8000f8ec0ff */
[----:B------:R-:W-:-:S13]  /*5070*/  ISETP.NE.AND P0, PT, R0, UR5, PT ;  /* 0x0000000500007c0c */ /* 0x000fda000bf05270 */
[----:B------:R-:W-:Y:S05]  /*5080*/  @P0 BRA `(.L_x_105) ;  /* 0x0000000000580947 */ /* 0x000fea0003800000 */
[----:B------:R-:W1:Y:S02]  /*5090*/  LDS R0, [UR8+0x18] ;  /* 0x00001808ff007984 */ /* 0x000e640008000800 */
[----:B-1----:R-:W-:-:S04]  /*50a0*/  LOP3.LUT R0, R0, UR4, RZ, 0xc0, !PT ;  /* 0x0000000400007c12 */ /* 0x002fc8000f8ec0ff */
[----:B------:R-:W-:-:S13]  /*50b0*/  ISETP.NE.AND P0, PT, R0, UR4, PT ;  /* 0x0000000400007c0c */ /* 0x000fda000bf05270 */
[----:B------:R-:W-:Y:S05]  /*50c0*/  @P0 BRA `(.L_x_106) ;  /* 0x00000000003c0947 */ /* 0x000fea0003800000 */
[----:B------:R-:W1:Y:S01]  /*50d0*/  S2R R2, SR_LANEID ;  /* 0x0000000000027919 */ /* 0x000e620000000000 */
[----:B------:R-:W-:-:S06]  /*50e0*/  ULOP3.LUT UR5, URZ, UR5, URZ, 0x33, !UPT ;  /* 0x00000005ff057292 */ /* 0x000fcc000f8e33ff */
[----:B------:R-:W-:-:S04]  /*50f0*/  IMAD.U32 R0, RZ, RZ, UR5 ;  /* 0x00000005ff007e24 */ /* 0x000fc8000f8e00ff */
[----:B------:R2:W4:Y:S02]  /*5100*/  REDUX UR7, R0 ;  /* 0x00000000000773c4 */ /* 0x0005240000000000 */
[----:B------:R1:W-:Y:S01]  /*5110*/  UTCATOMSWS.AND URZ, UR5 ;  /* 0x0000000500ff79e3 */ /* 0x0003e20008000000 */
[----:B--2---:R-:W-:Y:S01]  /*5120*/  LOP3.LUT R0, RZ, UR4, RZ, 0x33, !PT ;  /* 0x00000004ff007c12 */ /* 0x004fe2000f8e33ff */
[----:B------:R-:W-:Y:S02]  /*5130*/  VOTEU.ANY UR4, UPT, PT ;  /* 0x0000000000047886 */ /* 0x000fe400038e0100 */
[----:B------:R-:W-:Y:S02]  /*5140*/  UFLO.U32 UR4, UR4 ;  /* 0x00000004000472bd */ /* 0x000fe400080e0000 */
[----:B------:R-:W2:Y:S04]  /*5150*/  REDUX UR6, R0 ;  /* 0x00000000000673c4 */ /* 0x000ea80000000000 */
[----:B-1----:R-:W-:-:S02]  /*5160*/  ISETP.EQ.U32.AND P0, PT, R2, UR4, PT ;  /* 0x0000000402007c0c */ /* 0x002fc4000bf02070 */
[----:B----4-:R-:W-:-:S11]  /*5170*/  MOV R2, UR7 ;  /* 0x0000000700027c02 */ /* 0x010fd60008000f00 */
[----:B------:R1:W-:Y:S01]  /*5180*/  @P0 ATOMS.AND RZ, [UR8+0x14], R2 ;  /* 0x00001402ffff098c */ /* 0x0003e2000a800008 */
[----:B--2---:R-:W-:-:S05]  /*5190*/  IMAD.U32 R0, RZ, RZ, UR6 ;  /* 0x00000006ff007e24 */ /* 0x004fca000f8e00ff */
[----:B------:R1:W-:Y:S01]  /*51a0*/  @P0 ATOMS.AND RZ, [UR8+0x18], R0 ;  /* 0x00001800ffff098c */ /* 0x0003e2000a800008 */
[----:B------:R-:W-:Y:S05]  /*51b0*/  BRA `(.L_x_107) ;  /* 0x0000000000147947 */ /* 0x000fea0003800000 */
.L_x_106:
[----:B------:R-:W-:Y:S02]  /*51c0*/  MOV R2, 0x51e0 ;  /* 0x000051e000027802 */ /* 0x000fe40000000f00 */
[----:B---3-5:R-:W-:Y:S05]  /*51d0*/  CALL.REL.NOINC `($__internal_0_$__cuda_sm10x_tcgen05_guardrail_trap_col_being_dealloced_not_returned_by_alloc) ;  /* 0x0000006000107944 */ /* 0x028fea0003c00000 */
[----:B------:R-:W-:Y:S05]  /*51e0*/  BRA `(.L_x_107) ;  /* 0x0000000000087947 */ /* 0x000fea0003800000 */
.L_x_105:
[----:B------:R-:W-:Y:S02]  /*51f0*/  MOV R2, 0x5210 ;  /* 0x0000521000027802 */ /* 0x000fe40000000f00 */
[----:B---3-5:R-:W-:Y:S05]  /*5200*/  CALL.REL.NOINC `($__internal_2_$__cuda_sm10x_tcgen05_guardrail_trap_unallocated_columns_being_dealloced) ;  /* 0x00000060001c7944 */ /* 0x028fea0003c00000 */
.L_x_107:
[----:B------:R-:W-:Y:S01]  /*5210*/  NOP ;  /* 0x0000000000007918 */ /* 0x000fe20000000000 */
[----:B------:R-:W-:Y:S05]  /*5220*/  EXIT ;  /* 0x000000000000794d */ /* 0x000fea0003800000 */
.L_x_78:
[----:B------:R-:W-:-:S09]  /*5230*/  UISETP.NE.OR UP0, UPT, UR18, 0x3, !UP4 ;  /* 0x000000031200788c */ /* 0x000fd2000e705670 */
[----:B------:R-:W-:Y:S05]  /*5240*/  BRA.U UP0, `(.L_x_108) ;  /* 0x0000001100e87547 */ /* 0x000fea000b800000 */
[----:B------:R-:W2:Y:S01]  /*5250*/  LDCU.64 UR4, c[0x0][0x888] ;  /* 0x00011100ff0477ac */ /* 0x000ea20008000a00 */
[----:B------:R-:W3:Y:S01]  /*5260*/  LDC.64 R12, c[0x0][0x348] ;  /* 0x0000d200ff0c7b82 */ /* 0x000ee20000000a00 */
[----:B------:R-:W-:Y:S02]  /*5270*/  HFMA2 R9, -RZ, RZ, 0, 0 ;  /* 0x00000000ff097431 */ /* 0x000fe400000001ff */
[----:B------:R-:W-:Y:S01]  /*5280*/  IMAD.MOV.U32 R11, RZ, RZ, 0x1 ;  /* 0x00000001ff0b7424 */ /* 0x000fe200078e00ff */
[----:B------:R-:W4:Y:S01]  /*5290*/  LDCU UR46, c[0x0][0x370] ;  /* 0x00006e00ff2e77ac */ /* 0x000f220008000800 */
[----:B------:R-:W-:Y:S01]  /*52a0*/  IMAD.MOV.U32 R10, RZ, RZ, RZ ;  /* 0x000000ffff0a7224 */ /* 0x000fe200078e00ff */
[----:B------:R-:W-:Y:S01]  /*52b0*/  MOV R3, 0x1000 ;  /* 0x0000100000037802 */ /* 0x000fe20000000f00 */
[----:B------:R-:W4:Y:S01]  /*52c0*/  LDCU.128 UR48, c[0x0][0xb10] ;  /* 0x00016200ff3077ac */ /* 0x000f220008000c00 */
[----:B------:R-:W1:Y:S01]  /*52d0*/  LDCU UR37, c[0x0][0x374] ;  /* 0x00006e80ff2577ac */ /* 0x000e620008000800 */
[----:B------:R-:W1:Y:S01]  /*52e0*/  LDCU.64 UR38, c[0x0][0x890] ;  /* 0x00011200ff2677ac */ /* 0x000e620008000a00 */
[----:B--2---:R-:W-:Y:S01]  /*52f0*/  UISETP.NE.U32.AND UP0, UPT, UR4, URZ, UPT ;  /* 0x000000ff0400728c */ /* 0x004fe2000bf05070 */
[----:B------:R-:W2:Y:S01]  /*5300*/  LDCU UR15, c[0x0][0xb0c] ;  /* 0x00016180ff0f77ac */ /* 0x000ea20008000800 */
[----:B------:R-:W3:Y:S01]  /*5310*/  LDCU UR56, c[0x0][0xb20] ;  /* 0x00016400ff3877ac */ /* 0x000ee20008000800 */
[----:B------:R-:W3:Y:S01]  /*5320*/  LDCU UR4, c[0x0][0xb30] ;  /* 0x00016600ff0477ac */ /* 0x000ee20008000800 */
[----:B------:R-:W-:Y:S01]  /*5330*/  UMOV UR21, 0x400 ;  /* 0x0000040000157882 */ /* 0x000fe20000000000 */
[----:B----4-:R-:W-:-:S02]  /*5340*/  UIMAD.WIDE.U32 UR6, UR46, UR48, URZ ;  /* 0x000000302e0672a5 */ /* 0x010fc4000f8e00ff */
[----:B-1----:R-:W-:Y:S02]  /*5350*/  UIMAD.WIDE.U32 UR8, UR37, UR51, URZ ;  /* 0x00000033250872a5 */ /* 0x002fe4000f8e00ff */
[----:B------:R-:W-:Y:S02]  /*5360*/  ULEA UR21, UR47, UR21, 0x18 ;  /* 0x000000152f157291 */ /* 0x000fe4000f8ec0ff */
[----:B------:R-:W-:Y:S02]  /*5370*/  UISETP.NE.AND.EX UP6, UPT, UR5, URZ, UPT, UP0 ;  /* 0x000000ff0500728c */ /* 0x000fe4000bfc5300 */
[----:B------:R-:W-:Y:S02]  /*5380*/  UISETP.NE.AND UP0, UPT, UR45, 0x1, UPT ;  /* 0x000000012d00788c */ /* 0x000fe4000bf05270 */
[----:B------:R-:W-:Y:S02]  /*5390*/  UISETP.NE.U32.AND UP0, UPT, UR38, URZ, UPT ;  /* 0x000000ff2600728c */ /* 0x000fe4000bf05070 */
[----:B------:R-:W-:Y:S01]  /*53a0*/  UIADD3 UR52, UPT, UPT, UR21, 0x1b8, URZ ;  /* 0x000001b815347890 */ /* 0x000fe2000fffe0ff */
[----:B------:R-:W-:Y:S01]  /*53b0*/  UMOV UR6, UR7 ;  /* 0x0000000700067c82 */ /* 0x000fe20008000000 */
[----:B------:R-:W-:Y:S01]  /*53c0*/  UMOV UR53, UR9 ;  /* 0x0000000900357c82 */ /* 0x000fe20008000000 */
[----:B------:R-:W-:-:S02]  /*53d0*/  UISETP.GE.AND UP2, UPT, UR45, 0x1, UPT ;  /* 0x000000012d00788c */ /* 0x000fc4000bf46270 */
[----:B------:R-:W-:Y:S02]  /*53e0*/  UISETP.NE.AND.EX UP5, UPT, UR39, URZ, UPT, UP0 ;  /* 0x000000ff2700728c */ /* 0x000fe4000bfa5300 */
[----:B------:R-:W-:Y:S01]  /*53f0*/  UPLOP3.LUT UP3, UPT, UPT, UPT, UPT, 0x40, 0x4 ;  /* 0x000000000004789c */ /* 0x000fe20003f6e870 */
[----:B------:R-:W1:Y:S01]  /*5400*/  LDCU.64 UR22, c[0x0][0xb28] ;  /* 0x00016500ff1677ac */ /* 0x000e620008000a00 */
[----:B--2---:R-:W-:Y:S02]  /*5410*/  UISETP.NE.AND UP2, UPT, UR15, 0x1, UPT ;  /* 0x000000010f00788c */ /* 0x004fe4000bf45270 */
[----:B------:R-:W-:Y:S02]  /*5420*/  UIADD3 UR41, UPT, UPT, UR21, 0x1a0, URZ ;  /* 0x000001a015297890 */ /* 0x000fe4000fffe0ff */
[----:B------:R-:W-:Y:S02]  /*5430*/  UIADD3 UR33, UPT, UPT, UR21, 0x1a8, URZ ;  /* 0x000001a815217890 */ /* 0x000fe4000fffe0ff */
[----:B------:R-:W-:-:S02]  /*5440*/  UIADD3 UR25, UPT, UPT, UR21, 0x1b0, URZ ;  /* 0x000001b015197890 */ /* 0x000fc4000fffe0ff */
[----:B------:R-:W-:Y:S02]  /*5450*/  UPRMT UR52, UR47, 0x654, UR52 ;  /* 0x000006542f347896 */ /* 0x000fe40008000034 */
[----:B------:R-:W-:Y:S02]  /*5460*/  USHF.R.U32.HI UR54, URZ, UR49, UR6 ;  /* 0x00000031ff367299 */ /* 0x000fe40008011606 */
[----:B---3--:R-:W-:Y:S02]  /*5470*/  USHF.R.U32.HI UR53, URZ, UR56, UR53 ;  /* 0x00000038ff357299 */ /* 0x008fe40008011635 */
[----:B------:R-:W-:Y:S02]  /*5480*/  UISETP.NE.AND UP0, UPT, UR50, 0x1, UPT ;  /* 0x000000013200788c */ /* 0x000fe4000bf05270 */
[----:B------:R-:W-:-:S11]  /*5490*/  UISETP.NE.AND UP4, UPT, UR4, 0x1, UPT ;  /* 0x000000010400788c */ /* 0x000fd6000bf85270 */
.L_x_119:
[C---:B------:R-:W-:Y:S02]  /*54a0*/  LEA R8, R10.reuse, UR21, 0x3 ;  /* 0x000000150a087c11 */ /* 0x040fe4000f8e18ff */
[----:B------:R-:W-:Y:S02]  /*54b0*/  SHF.L.U32 R0, R9, 0x1f, RZ ;  /* 0x0000001f09007819 */ /* 0x000fe400000006ff */
[----:B------:R-:W-:Y:S02]  /*54c0*/  LEA R4, R10, UR21, 0x4 ;  /* 0x000000150a047c11 */ /* 0x000fe4000f8e20ff */
[----:B--2---:R-:W2:Y:S02]  /*54d0*/  SYNCS.PHASECHK.TRANS64.TRYWAIT P0, [R8+URZ+0x1f0], R0 ;  /* 0x0001f000080075a7 */ /* 0x004ea400080011ff */
[----:B--2---:R-:W-:Y:S05]  /*54e0*/  @!P0 BRA `(.L_x_109) ;  /* 0x0000005400fc8947 */ /* 0x004fea0003800000 */
.L_x_246:
[----:B------:R-:W3:Y:S01]  /*54f0*/  LDS.128 R4, [R4+0x280] ;  /* 0x0002800004047984 */ /* 0x000ee20000000c00 */
[----:B------:R-:W-:Y:S01]  /*5500*/  UISETP.GE.AND UP0, UPT, UR45, 0x1, UPT ;  /* 0x000000012d00788c */ /* 0x000fe2000bf06270 */
[----:B------:R-:W-:Y:S01]  /*5510*/  @!PT LDS RZ, [RZ] ;  /* 0x00000000fffff984 */ /* 0x000fe20000000800 */
[----:B------:R-:W-:Y:S01]  /*5520*/  @!PT LDS RZ, [RZ] ;  /* 0x00000000fffff984 */ /* 0x000fe20000000800 */
[----:B------:R-:W-:Y:S01]  /*5530*/  @!PT LDS RZ, [RZ] ;  /* 0x00000000fffff984 */ /* 0x000fe20000000800 */
[----:B------:R-:W-:Y:S01]  /*5540*/  @!PT LDS RZ, [RZ] ;  /* 0x00000000fffff984 */ /* 0x000fe20000000800 */
[----:B------:R4:W-:Y:S06]  /*5550*/  MEMBAR.ALL.CTA ;  /* 0x0000000000007992 */ /* 0x0009ec0000008000 */
[----:B----4-:R-:W4:Y:S01]  /*5560*/  FENCE.VIEW.ASYNC.S ;  /* 0x00000000000073c6 */ /* 0x010f220000000000 */
[----:B---3--:R-:W-:Y:S11]  /*5570*/  LOP3.LUT P0, RZ, R6, 0x1, RZ, 0xc0, !PT ;  /* 0x0000000106ff7812 */ /* 0x008ff6000780c0ff */
[----:B------:R-:W-:Y:S02]  /*5580*/  @!UPT UIADD3 URZ, UPT, UPT, URZ, URZ, URZ ;  /* 0x000000fffffff290 */ /* 0x000fe4000fffe0ff */
[----:B----4-:R-:W-:Y:S01]  /*5590*/  VOTEU.ANY UP2, P0 ;  /* 0x0000000000ff7886 */ /* 0x010fe20000040100 */
[----:B------:R-:W-:Y:S11]  /*55a0*/  PLOP3.LUT P0, PT, PT, PT, UP2, 0x80, 0x8 ;  /* 0x000000000008781c */ /* 0x000ff60003f0f028 */
[----:B------:R-:W-:Y:S02]  /*55b0*/  @!UPT UIADD3 URZ, UPT, UPT, URZ, URZ, URZ ;  /* 0x000000fffffff290 */ /* 0x000fe4000fffe0ff */
[----:B--2---:R-:W-:Y:S02]  /*55c0*/  @P0 SHF.R.U32.HI R0, RZ, 0x10, R5 ;  /* 0x00000010ff000819 */ /* 0x004fe40000011605 */
[----:B------:R-:W-:Y:S02]  /*55d0*/  @P0 MOV R2, R4 ;  /* 0x0000000400020202 */ /* 0x000fe40000000f00 */
[----:B------:R-:W-:Y:S01]  /*55e0*/  @P0 R2UR UR4, R0 ;  /* 0x00000000000402ca */ /* 0x000fe200000e0000 */
[----:B------:R-:W-:Y:S01]  /*55f0*/  VIADD R0, R8, 0x200 ;  /* 0x0000020008007836 */ /* 0x000fe20000000000 */
[----:B------:R-:W-:Y:S02]  /*5600*/  @P0 LOP3.LUT R4, R5, 0xffff, RZ, 0xc0, !PT ;  /* 0x0000ffff05040812 */ /* 0x000fe400078ec0ff */
[----:B------:R-:W-:Y:S02]  /*5610*/  @P0 R2UR UR6, R2 ;  /* 0x00000000020602ca */ /* 0x000fe400000e0000 */
[----:B------:R-:W-:Y:S02]  /*5620*/  PRMT R0, RZ, 0x654, R0 ;  /* 0x00000654ff007816 */ /* 0x000fe40000000000 */
[----:B------:R-:W-:Y:S02]  /*5630*/  @P0 R2UR UR5, R4 ;  /* 0x00000000040502ca */ /* 0x000fe400000e0000 */
[----:B------:R2:W-:Y:S03]  /*5640*/  SYNCS.ARRIVE.TRANS64.RED.A1T0 RZ, [R0+URZ], RZ ;  /* 0x000000ff00ff79a7 */ /* 0x0005e600081004ff */
[----:B------:R-:W-:Y:S04]  /*5650*/  @UP2 UMOV UR29, UR4 ;  /* 0x00000004001d2c82 */ /* 0x000fe80008000000 */
[----:B------:R-:W-:Y:S04]  /*5660*/  @UP2 UMOV UR14, UR6 ;  /* 0x00000006000e2c82 */ /* 0x000fe80008000000 */
[----:B------:R-:W-:Y:S01]  /*5670*/  @UP2 UMOV UR13, UR5 ;  /* 0x00000005000d2c82 */ /* 0x000fe20008000000 */
[----:B------:R-:W-:Y:S05]  /*5680*/  BRA.U !UP0, `(.L_x_110) ;  /* 0x0000000108c07547 */ /* 0x000fea000b800000 */
[----:B------:R-:W-:Y:S02]  /*5690*/  UIMAD.WIDE.U32 UR16, UR13, UR51, URZ ;  /* 0x000000330d1072a5 */ /* 0x000fe4000f8e00ff */
[----:B------:R-:W-:Y:S02]  /*56a0*/  UP2UR UR20, UPR, URZ, 0x4 ;  /* 0x00000004ff147883 */ /* 0x000fe40008000000 */
[----:B------:R-:W-:Y:S02]  /*56b0*/  UISETP.NE.AND UP2, UPT, UR50, 0x1, UPT ;  /* 0x000000013200788c */ /* 0x000fe4000bf45270 */
[----:B------:R-:W-:Y:S02]  /*56c0*/  UIMAD.WIDE.U32 UR18, UR14, UR48, URZ ;  /* 0x000000300e1272a5 */ /* 0x000fe4000f8e00ff */
[----:B------:R-:W-:Y:S02]  /*56d0*/  USEL UR4, UR37, UR53, !UP2 ;  /* 0x0000003525047287 */ /* 0x000fe4000d000000 */
[----:B------:R-:W-:Y:S02]  /*56e0*/  UISETP.NE.AND UP0, UPT, UR15, 0x1, UPT ;  /* 0x000000010f00788c */ /* 0x000fe4000bf05270 */
[----:B------:R-:W-:Y:S02]  /*56f0*/  UP2UR UR24, UPR, URZ, 0x2 ;  /* 0x00000002ff187883 */ /* 0x000fe40008000000 */
[----:B------:R-:W-:Y:S02]  /*5700*/  UISETP.NE.AND UP1, UPT, UR45, 0x1, UPT ;  /* 0x000000012d00788c */ /* 0x000fe4000bf25270 */
[----:B-1----:R-:W-:Y:S02]  /*5710*/  UIMAD.WIDE.U32 UR8, UR4, UR22, URZ ;  /* 0x00000016040872a5 */ /* 0x002fe4000f8e00ff */
[----:B------:R-:W-:Y:S01]  /*5720*/  USEL UR7, UR46, UR54, !UP0 ;  /* 0x000000362e077287 */ /* 0x000fe2000c000000 */
[----:B------:R-:W-:Y:S02]  /*5730*/  UMOV UR5, UR17 ;  /* 0x0000001100057c82 */ /* 0x000fe40008000000 */
[----:B------:R-:W-:Y:S02]  /*5740*/  USHF.R.U32.HI UR6, URZ, UR56, UR5 ;  /* 0x00000038ff067299 */ /* 0x000fe40008011605 */
[----:B------:R-:W-:Y:S02]  /*5750*/  UIMAD.WIDE.U32 UR10, UR7, UR22, URZ ;  /* 0x00000016070a72a5 */ /* 0x000fe4000f8e00ff */
[----:B------:R-:W-:Y:S02]  /*5760*/  USEL UR6, UR13, UR6, !UP2 ;  /* 0x000000060d067287 */ /* 0x000fe4000d000000 */
[----:B------:R-:W-:Y:S01]  /*5770*/  UISETP.NE.AND UP2, UPT, UR20, URZ, UPT ;  /* 0x000000ff1400728c */ /* 0x000fe2000bf45270 */
[----:B------:R-:W-:Y:S02]  /*5780*/  UMOV UR5, UR19 ;  /* 0x0000001300057c82 */ /* 0x000fe40008000000 */
[----:B------:R-:W-:Y:S03]  /*5790*/  USHF.R.U32.HI UR12, URZ, UR49, UR5 ;  /* 0x00000031ff0c7299 */ /* 0x000fe60008011605 */
[----:B------:R-:W-:Y:S02]  /*57a0*/  UMOV UR5, UR9 ;  /* 0x0000000900057c82 */ /* 0x000fe40008000000 */
[----:B------:R-:W-:Y:S03]  /*57b0*/  @UP1 USHF.R.U32.HI UR4, URZ, UR23, UR5 ;  /* 0x00000017ff041299 */ /* 0x000fe60008011605 */
[----:B------:R-:W-:Y:S01]  /*57c0*/  UMOV UR5, UR11 ;  /* 0x0000000b00057c82 */ /* 0x000fe20008000000 */
[----:B------:R-:W-:Y:S02]  /*57d0*/  UIMAD UR4, UR45, UR4, URZ ;  /* 0x000000042d0472a4 */ /* 0x000fe4000f8e02ff */
[----:B------:R-:W-:Y:S02]  /*57e0*/  @UP1 USHF.R.U32.HI UR7, URZ, UR23, UR5 ;  /* 0x00000017ff071299 */ /* 0x000fe40008011605 */
[----:B------:R-:W-:Y:S02]  /*57f0*/  USEL UR5, UR14, UR12, !UP0 ;  /* 0x0000000c0e057287 */ /* 0x000fe4000c000000 */
[----:B------:R-:W-:Y:S02]  /*5800*/  UIMAD.WIDE.U32 UR10, UR6, UR22, URZ ;  /* 0x00000016060a72a5 */ /* 0x000fe4000f8e00ff */
[----:B------:R-:W-:Y:S02]  /*5810*/  UIMAD UR8, UR45, UR7, URZ ;  /* 0x000000072d0872a4 */ /* 0x000fe4000f8e02ff */
[----:B------:R-:W-:Y:S03]  /*5820*/  UISETP.GE.AND UP0, UPT, UR6, UR4, UPT ;  /* 0x000000040600728c */ /* 0x000fe6000bf06270 */
[----:B------:R-:W-:Y:S01]  /*5830*/  UMOV UR4, UR11 ;  /* 0x0000000b00047c82 */ /* 0x000fe20008000000 */
[----:B------:R-:W-:Y:S02]  /*5840*/  UISETP.GE.OR UP0, UPT, UR5, UR8, UP0 ;  /* 0x000000080500728c */ /* 0x000fe40008706670 */
[----:B------:R-:W-:Y:S02]  /*5850*/  USHF.R.U32.HI UR4, URZ, UR23, UR4 ;  /* 0x00000017ff047299 */ /* 0x000fe40008011604 */
[----:B------:R-:W-:Y:S02]  /*5860*/  UIMAD.WIDE.U32 UR8, UR5, UR22, URZ ;  /* 0x00000016050872a5 */ /* 0x000fe4000f8e00ff */
[----:B------:R-:W-:Y:S04]  /*5870*/  USEL UR10, UR6, UR4, !UP1 ;  /* 0x00000004060a7287 */ /* 0x000fe8000c800000 */
[----:B------:R-:W-:Y:S01]  /*5880*/  UIADD3 UR11, UPT, UPT, -UR10, URZ, URZ ;  /* 0x000000ff0a0b7290 */ /* 0x000fe2000fffe1ff */
[----:B------:R-:W-:Y:S02]  /*5890*/  @!UP0 UMOV UR4, UR9 ;  /* 0x0000000900048c82 */ /* 0x000fe40008000000 */
[----:B------:R-:W-:Y:S02]  /*58a0*/  @!UP0 USHF.R.U32.HI UR4, URZ, UR23, UR4 ;  /* 0x00000017ff048299 */ /* 0x000fe40008011604 */
[----:B------:R-:W-:Y:S02]  /*58b0*/  UIMAD UR8, UR45, UR11, UR6 ;  /* 0x0000000b2d0872a4 */ /* 0x000fe4000f8e0206 */
[----:B------:R-:W-:Y:S02]  /*58c0*/  @!UP0 USEL UR4, UR5, UR4, !UP1 ;  /* 0x0000000405048287 */ /* 0x000fe4000c800000 */
[----:B------:R-:W-:Y:S02]  /*58d0*/  UISETP.NE.AND UP1, UPT, UR24, URZ, UPT ;  /* 0x000000ff1800728c */ /* 0x000fe4000bf25270 */
[----:B------:R-:W-:Y:S02]  /*58e0*/  @!UP0 UIMAD UR7, UR7, UR8, UR4 ;  /* 0x00000008070782a4 */ /* 0x000fe4000f8e0204 */
[----:B------:R-:W-:Y:S02]  /*58f0*/  @!UP0 UIADD3 UR9, UPT, UPT, UR10, -UR4, URZ ;  /* 0x800000040a098290 */ /* 0x000fe4000fffe0ff */
[----:B------:R-:W-:Y:S02]  /*5900*/  UIADD3 UR8, UPT, UPT, -UR6, URZ, URZ ;  /* 0x000000ff06087290 */ /* 0x000fe4000fffe1ff */
[----:B------:R-:W-:Y:S02]  /*5910*/  UIADD3 UR4, UPT, UPT, -UR5, URZ, URZ ;  /* 0x000000ff05047290 */ /* 0x000fe4000fffe1ff */
[----:B------:R-:W-:Y:S03]  /*5920*/  @!UP0 UIMAD UR6, UR9, UR45, UR5 ;  /* 0x0000002d090682a4 */ /* 0x000fe6000f8e0205 */
[----:B------:R-:W-:Y:S01]  /*5930*/  @!UP0 UMOV UR5, UR7 ;  /* 0x0000000700058c82 */ /* 0x000fe20008000000 */
[----:B------:R-:W-:Y:S02]  /*5940*/  UIMAD UR7, UR15, UR4, UR14 ;  /* 0x000000040f0772a4 */ /* 0x000fe4000f8e020e */
[----:B------:R-:W-:Y:S02]  /*5950*/  UIMAD UR4, UR50, UR8, UR13 ;  /* 0x00000008320472a4 */ /* 0x000fe4000f8e020d */
[----:B------:R-:W-:Y:S02]  /*5960*/  UIMAD UR14, UR5, UR15, UR7 ;  /* 0x0000000f050e72a4 */ /* 0x000fe4000f8e0207 */
[----:B------:R-:W-:Y:S11]  /*5970*/  UIMAD UR13, UR6, UR50, UR4 ;  /* 0x00000032060d72a4 */ /* 0x000ff6000f8e0204 */
[----:B------:R-:W-:Y:S01]  /*5980*/  @!UPT UIADD3 URZ, UPT, UPT, URZ, URZ, URZ ;  /* 0x000000fffffff290 */ /* 0x000fe2000fffe0ff */
.L_x_110:
[----:B------:R-:W3:Y:S01]  /*5990*/  @!UP4 LDCU.128 UR8, c[0x0][0xb10] ;  /* 0x00016200ff08c7ac */ /* 0x000ee20008000c00 */
[----:B------:R-:W-:Y:S02]  /*59a0*/  ISETP.NE.U32.AND P0, PT, RZ, UR38, PT ;  /* 0x00000026ff007c0c */ /* 0x000fe4000bf05070 */
[----:B------:R-:W-:Y:S02]  /*59b0*/  SHF.L.U32 R4, R11, 0x1f, RZ ;  /* 0x0000001f0b047819 */ /* 0x000fe400000006ff */
[----:B------:R-:W-:Y:S01]  /*59c0*/  ISETP.NE.AND.EX P0, PT, RZ, UR39, PT, P0 ;  /* 0x00000027ff007c0c */ /* 0x000fe2000bf05300 */
[----:B------:R-:W4:Y:S01]  /*59d0*/  @!UP4 LDCU UR5, c[0x0][0xb0c] ;  /* 0x00016180ff05c7ac */ /* 0x000f220008000800 */
[----:B------:R-:W-:Y:S02]  /*59e0*/  USHF.L.U32 UR42, UR30, 0x7, URZ ;  /* 0x000000071e2a7899 */ /* 0x000fe400080006ff */
[----:B------:R-:W-:Y:S02]  /*59f0*/  USHF.L.U32 UR43, UR31, 0x6, URZ ;  /* 0x000000061f2b7899 */ /* 0x000fe400080006ff */
[----:B---3--:R-:W-:Y:S07]  /*5a00*/  UIMAD.WIDE.U32 UR6, UR14, UR8, URZ ;  /* 0x000000080e0672a5 */ /* 0x008fee000f8e00ff */
[----:B------:R-:W-:Y:S01]  /*5a10*/  @!UP4 UMOV UR4, UR7 ;  /* 0x000000070004cc82 */ /* 0x000fe20008000000 */
[----:B----4-:R-:W-:Y:S02]  /*5a20*/  @!UP4 UISETP.NE.AND UP0, UPT, UR5, 0x1, UPT ;  /* 0x000000010500c88c */ /* 0x010fe4000bf05270 */
[----:B------:R-:W-:Y:S02]  /*5a30*/  @!UP4 USHF.R.U32.HI UR4, URZ, UR9, UR4 ;  /* 0x00000009ff04c299 */ /* 0x000fe40008011604 */
[----:B------:R-:W-:Y:S02]  /*5a40*/  UIMAD.WIDE.U32 UR6, UR13, UR11, URZ ;  /* 0x0000000b0d0672a5 */ /* 0x000fe4000f8e00ff */
[----:B------:R-:W-:Y:S02]  /*5a50*/  @!UP4 USEL UR8, UR14, UR4, !UP0 ;  /* 0x000000040e08c287 */ /* 0x000fe4000c000000 */
[----:B------:R-:W-:Y:S03]  /*5a60*/  @!UP4 UISETP.NE.AND UP0, UPT, UR10, 0x1, UPT ;  /* 0x000000010a00c88c */ /* 0x000fe6000bf05270 */
[----:B------:R-:W-:Y:S02]  /*5a70*/  @!UP4 UMOV UR6, UR7 ;  /* 0x000000070006cc82 */ /* 0x000fe40008000000 */
[----:B------:R-:W3:Y:S02]  /*5a80*/  @!UP4 LDCU UR4, c[0x0][0xb20] ;  /* 0x00016400ff04c7ac */ /* 0x000ee40008000800 */
[----:B---3--:R-:W-:Y:S04]  /*5a90*/  @!UP4 USHF.R.U32.HI UR6, URZ, UR4, UR6 ;  /* 0x00000004ff06c299 */ /* 0x008fe80008011606 */
[----:B------:R-:W-:Y:S04]  /*5aa0*/  @!UP4 USEL UR6, UR13, UR6, !UP0 ;  /* 0x000000060d06c287 */ /* 0x000fe8000c000000 */
[----:B------:R-:W-:Y:S02]  /*5ab0*/  @!UP4 UIADD3 UR4, UPT, UPT, -UR8, UR6, URZ ;  /* 0x000000060804c290 */ /* 0x000fe4000fffe1ff */
[----:B------:R-:W-:Y:S02]  /*5ac0*/  @!UP4 UIADD3 UR6, UPT, UPT, UR8, -UR6, URZ ;  /* 0x800000060806c290 */ /* 0x000fe4000fffe0ff */
[----:B------:R-:W-:Y:S02]  /*5ad0*/  @!UP4 UIMAD UR14, UR4, UR5, UR14 ;  /* 0x00000005040ec2a4 */ /* 0x000fe4000f8e020e */
[----:B------:R-:W-:Y:S01]  /*5ae0*/  @!UP4 UIMAD UR13, UR6, UR10, UR13 ;  /* 0x0000000a060dc2a4 */ /* 0x000fe2000f8e020d */
[----:B------:R-:W-:Y:S11]  /*5af0*/  BRA.U UP3, `(.L_x_111) ;  /* 0x0000000103107547 */ /* 0x000ff6000b800000 */
[----:B------:R-:W-:Y:S04]  /*5b00*/  MOV R2, UR55 ;  /* 0x0000003700027c02 */ /* 0x000fe80008000f00 */
[----:B------:R-:W-:Y:S04]  /*5b10*/  SHF.L.U32 R2, R2, 0x1f, RZ ;  /* 0x0000001f02027819 */ /* 0x000fe800000006ff */
[----:B------:R-:W3:Y:S02]  /*5b20*/  SYNCS.PHASECHK.TRANS64.TRYWAIT P1, [UR21+0x1e8], R2 ;  /* 0x0001e802ff0075a7 */ /* 0x000ee40008021115 */
[----:B---3--:R-:W-:Y:S05]  /*5b30*/  @!P1 BRA `(.L_x_112) ;  /* 0x00000050007c9947 */ /* 0x008fea0003800000 */
.L_x_111:
[----:B------:R-:W-:Y:S05]  /*5b40*/  BRA.U !UP5, `(.L_x_113) ;  /* 0x000000010d387547 */ /* 0x000fea000b800000 */
[----:B------:R-:W-:Y:S01]  /*5b50*/  UPLOP3.LUT UP1, UPT, UPT, UPT, UP6, 0x80, 0x8 ;  /* 0x000000000008789c */ /* 0x000fe20003f2f060 */
[----:B--2---:R-:W-:Y:S01]  /*5b60*/  HFMA2 R0, -RZ, RZ, 0, 5.9604644775390625e-08 ;  /* 0x00000001ff007431 */ /* 0x004fe200000001ff */
[----:B------:R-:W2:Y:S01]  /*5b70*/  LDCU.64 UR8, c[0x0][0x358] ;  /* 0x00006b00ff0877ac */ /* 0x000ea20008000a00 */
[----:B------:R-:W-:Y:S03]  /*5b80*/  IMAD.MOV.U32 R46, RZ, RZ, 0x1 ;  /* 0x00000001ff2e7424 */ /* 0x000fe600078e00ff */
[----:B------:R-:W-:Y:S05]  /*5b90*/  PLOP3.LUT P1, PT, PT, PT, UP1, 0x80, 0x8 ;  /* 0x000000000008781c */ /* 0x000fea0003f2f018 */
[----:B------:R-:W3:Y:S01]  /*5ba0*/  @UP1 LDCU.64 UR4, c[0x0][0x888] ;  /* 0x00011100ff0417ac */ /* 0x000ee20008000a00 */
[----:B------:R-:W-:Y:S07]  /*5bb0*/  @UP1 UIMAD UR6, UR36, UR38, URZ ;  /* 0x00000026240612a4 */ /* 0x000fee000f8e02ff */
[----:B------:R-:W-:Y:S01]  /*5bc0*/  @!P1 PRMT R46, R0, 0x7610, R46 ;  /* 0x00007610002e9816 */ /* 0x000fe2000000002e */
[----:B---3--:R-:W-:Y:S06]  /*5bd0*/  @UP1 UIMAD.WIDE UR4, UR6, 0x4, UR4 ;  /* 0x00000004060418a5 */ /* 0x008fec000f8e0204 */
[----:B------:R-:W-:Y:S01]  /*5be0*/  IMAD.U32 R6, RZ, RZ, UR4 ;  /* 0x00000004ff067e24 */ /* 0x000fe2000f8e00ff */
[----:B------:R-:W-:Y:S04]  /*5bf0*/  MOV R7, UR5 ;  /* 0x0000000500077c02 */ /* 0x000fe80008000f00 */
[----:B------:R-:W3:Y:S01]  /*5c00*/  @!UP1 LDCU UR4, c[0x0][0x880] ;  /* 0x00011000ff0497ac */ /* 0x000ee20008000800 */
[----:B--2--5:R4:W5:Y:S02]  /*5c10*/  @P1 LDG.E R27, desc[UR8][R6.64] ;  /* 0x00000008061b1981 */ /* 0x024964000c1e1900 */
[----:B---34-:R-:W-:Y:S07]  /*5c20*/  @!P1 IMAD.U32 R27, RZ, RZ, UR4 ;  /* 0x00000004ff1b9e24 */ /* 0x018fee000f8e00ff */
.L_x_113:
[----:B-----5:R-:W-:Y:S01]  /*5c30*/  @!P0 FSETP.EQ.AND P2, PT, R27, RZ, PT ;  /* 0x000000ff1b00820b */ /* 0x020fe20003f42000 */
[----:B------:R-:W-:Y:S01]  /*5c40*/  @!UPT UIADD3 URZ, UPT, UPT, URZ, URZ, URZ ;  /* 0x000000fffffff290 */ /* 0x000fe2000fffe0ff */
[----:B------:R-:W-:Y:S11]  /*5c50*/  @!P0 BRA `(.L_x_114) ;  /* 0x0000000000148947 */ /* 0x000ff60003800000 */
[----:B------:R-:W-:Y:S02]  /*5c60*/  LOP3.LUT P0, RZ, R46, 0xff, RZ, 0xc0, !PT ;  /* 0x000000ff2eff7812 */ /* 0x000fe4000780c0ff */
[----:B------:R-:W-:Y:S04]  /*5c70*/  PLOP3.LUT P2, PT, PT, PT, UP1, 0x80, 0x8 ;  /* 0x000000000008781c */ /* 0x000fe80003f4f018 */
[----:B------:R-:W-:Y:S07]  /*5c80*/  PLOP3.LUT P2, PT, P2, PT, PT, 0x8, 0x80 ;  /* 0x000000000080781c */ /* 0x000fee000174e170 */
[----:B------:R-:W-:Y:S11]  /*5c90*/  @P0 FSETP.EQ.AND P2, PT, R27, RZ, PT ;  /* 0x000000ff1b00020b */ /* 0x000ff60003f42000 */
[----:B------:R-:W-:Y:S02]  /*5ca0*/  @!UPT UIADD3 URZ, UPT, UPT, URZ, URZ, URZ ;  /* 0x000000fffffff290 */ /* 0x000fe4000fffe0ff */
.L_x_114:
[----:B------:R-:W3:Y:S01]  /*5cb0*/  SYNCS.PHASECHK.TRANS64.TRYWAIT P0, [UR21+0x1c0], R4 ;  /* 0x0001c004ff0075a7 */ /* 0x000ee20008001115 */
[----:B------:R-:W-:Y:S04]  /*5cc0*/  ELECT P1, URZ, PT ;  /* 0x0000000000ff782f */ /* 0x000fe80003820000 */
[----:B------:R-:W-:Y:S01]  /*5cd0*/  PLOP3.LUT P1, PT, P2, P1, PT, 0xf2, 0x2f ;  /* 0x00000000002f781c */ /* 0x000fe20001723e72 */
[----:B------:R-:W-:Y:S01]  /*5ce0*/  @!UPT UIADD3 URZ, UPT, UPT, URZ, URZ, URZ ;  /* 0x000000fffffff290 */ /* 0x000fe2000fffe0ff */
[----:B---3--:R-:W-:Y:S11]  /*5cf0*/  @!P0 BRA `(.L_x_115) ;  /* 0x0000005000248947 */ /* 0x008ff60003800000 */
.L_x_249:
[----:B--2---:R-:W-:Y:S01]  /*5d00*/  @!P1 IADD3 R2, P0, PT, R12, 0x580, RZ ;  /* 0x000005800c029810 */ /* 0x004fe20007f1e0ff */
[----:B------:R-:W-:Y:S01]  /*5d10*/  VOTEU.ALL UP0, P1 ;  /* 0x0000000000ff7886 */ /* 0x000fe20000800000 */
[----:B------:R-:W-:Y:S01]  /*5d20*/  UMOV UR6, 0x0 ;  /* 0x0000000000067882 */ /* 0x000fe20000000000 */
[----:B------:R-:W-:Y:S01]  /*5d30*/  UMOV UR7, 0x10000000 ;  /* 0x1000000000077882 */ /* 0x000fe20000000000 */
[----:B------:R-:W-:Y:S01]  /*5d40*/  @!P1 R2UR UR5, R2 ;  /* 0x00000000020592ca */ /* 0x000fe200000e0000 */
[----:B------:R-:W-:Y:S01]  /*5d50*/  @!P1 IMAD.X R0, RZ, RZ, R13, P0 ;  /* 0x000000ffff009224 */ /* 0x000fe200000e060d */
[----:B------:R-:W-:Y:S02]  /*5d60*/  @!UP0 UIADD3 UR40, UPT, UPT, UR21, 0x300, URZ ;  /* 0x0000030015288890 */ /* 0x000fe4000fffe0ff */
[----:B------:R-:W-:Y:S02]  /*5d70*/  @!UP0 UIADD3 UR10, UPT, UPT, UR42, 0x40, URZ ;  /* 0x000000402a0a8890 */ /* 0x000fe4000fffe0ff */
[----:B------:R-:W-:Y:S01]  /*5d80*/  @!P1 R2UR UR4, R0 ;  /* 0x00000000000492ca */ /* 0x000fe200000e0000 */
[----:B------:R-:W-:Y:S01]  /*5d90*/  @!UP0 UIADD3 UR8, UPT, UPT, UR21, 0xb00, URZ ;  /* 0x00000b0015088890 */ /* 0x000fe2000fffe0ff */
[----:B------:R-:W-:Y:S01]  /*5da0*/  @!P1 IMAD.MOV.U32 R0, RZ, RZ, 0x1000 ;  /* 0x00001000ff009424 */ /* 0x000fe200078e00ff */
[----:B------:R-:W-:Y:S01]  /*5db0*/  VOTEU.ALL UP0, P1 ;  /* 0x0000000000ff7886 */ /* 0x000fe20000800000 */
[----:B------:R-:W-:Y:S01]  /*5dc0*/  UMOV UR44, UR36 ;  /* 0x00000024002c7c82 */ /* 0x000fe20008000000 */
[----:B------:R-:W-:Y:S01]  /*5dd0*/  UMOV UR9, UR41 ;  /* 0x0000002900097c82 */ /* 0x000fe20008000000 */
[----:B------:R-:W-:Y:S01]  /*5de0*/  UMOV UR11, UR43 ;  /* 0x0000002b000b7c82 */ /* 0x000fe20008000000 */
[----:B------:R-:W-:Y:S01]  /*5df0*/  IMAD.U32 R6, RZ, RZ, UR5 ;  /* 0x00000005ff067e24 */ /* 0x000fe2000f8e00ff */
[----:B------:R-:W-:Y:S05]  /*5e00*/  UMOV UR12, UR36 ;  /* 0x00000024000c7c82 */ /* 0x000fea0008000000 */
[----:B------:R-:W-:Y:S01]  /*5e10*/  IMAD.U32 R7, RZ, RZ, UR4 ;  /* 0x00000004ff077e24 */ /* 0x000fe2000f8e00ff */
[----:B------:R-:W-:Y:S04]  /*5e20*/  @!P1 R2UR UR4, R6 ;  /* 0x00000000060492ca */ /* 0x000fe800000e0000 */
[----:B------:R-:W-:Y:S11]  /*5e30*/  @!P1 R2UR UR5, R7 ;  /* 0x00000000070592ca */ /* 0x000ff600000e0000 */
[----:B------:R-:W-:Y:S02]  /*5e40*/  @!UPT UIADD3 URZ, UPT, UPT, URZ, URZ, URZ ;  /* 0x000000fffffff290 */ /* 0x000fe4000fffe0ff */
[----:B------:R-:W-:Y:S01]  /*5e50*/  @!UP0 UTMALDG.3D [UR40], [UR4], desc[UR6] ;  /* 0x00000628040085b4 */ /* 0x000fe20008011000 */
[----:B------:R-:W-:Y:S05]  /*5e60*/  VOTEU.ALL UP0, P1 ;  /* 0x0000000000ff7886 */ /* 0x000fea0000800000 */
[----:B------:R2:W-:Y:S01]  /*5e70*/  @!UP0 UTMALDG.3D [UR8], [UR4], desc[UR6] ;  /* 0x00000608040085b4 */ /* 0x0005e20008011000 */
[----:B------:R3:W-:Y:S01]  /*5e80*/  @!P1 SYNCS.ARRIVE.TRANS64.RED.A0TR RZ, [UR21+0x1a0], R0 ;  /* 0x0001a000ffff99a7 */ /* 0x0007e20008300415 */
[----:B--2---:R-:W-:Y:S09]  /*5e90*/  UPRMT UR4, UR47, 0x654, UR41 ;  /* 0x000006542f047896 */ /* 0x004ff20008000029 */
[----:B------:R-:W-:Y:S01]  /*5ea0*/  SYNCS.ARRIVE.TRANS64.RED.A1T0 RZ, [UR4], RZ ;  /* 0x000000ffffff79a7 */ /* 0x000fe20008100404 */
[----:B------:R-:W2:Y:S02]  /*5eb0*/  SYNCS.PHASECHK.TRANS64.TRYWAIT P0, [UR21+0x1c8], R4 ;  /* 0x0001c804ff0075a7 */ /* 0x000ea40008001115 */
[----:B--23--:R-:W-:Y:S05]  /*5ec0*/  @!P0 BRA `(.L_x_116) ;  /* 0x0000004c00c88947 */ /* 0x00cfea0003800000 */
.L_x_251:
[----:B------:R-:W-:Y:S01]  /*5ed0*/  @!P1 IADD3 R2, P0, PT, R12, 0x580, RZ ;  /* 0x000005800c029810 */ /* 0x000fe20007f1e0ff */
[----:B------:R-:W-:Y:S01]  /*5ee0*/  VOTEU.ALL UP0, P1 ;  /* 0x0000000000ff7886 */ /* 0x000fe20000800000 */
[----:B------:R-:W-:Y:S01]  /*5ef0*/  UMOV UR6, 0x0 ;  /* 0x0000000000067882 */ /* 0x000fe20000000000 */
[----:B------:R-:W-:Y:S01]  /*5f00*/  UMOV UR7, 0x10000000 ;  /* 0x1000000000077882 */ /* 0x000fe20000000000 */
[----:B------:R-:W-:Y:S01]  /*5f10*/  @!P1 R2UR UR5, R2 ;  /* 0x00000000020592ca */ /* 0x000fe200000e0000 */
[----:B--2---:R-:W-:Y:S01]  /*5f20*/  @!P1 IMAD.X R0, RZ, RZ, R13, P0 ;  /* 0x000000ffff009224 */ /* 0x004fe200000e060d */
[----:B------:R-:W-:Y:S02]  /*5f30*/  @!UP0 UIADD3 UR34, UPT, UPT, UR42, 0x10, URZ ;  /* 0x000000102a228890 */ /* 0x000fe4000fffe0ff */
[----:B------:R-:W-:Y:S02]  /*5f40*/  @!UP0 UIADD3 UR32, UPT, UPT, UR21, 0x1300, URZ ;  /* 0x0000130015208890 */ /* 0x000fe4000fffe0ff */
[----:B------:R-:W-:Y:S01]  /*5f50*/  @!P1 R2UR UR4, R0 ;  /* 0x00000000000492ca */ /* 0x000fe200000e0000 */
[----:B------:R-:W-:Y:S01]  /*5f60*/  @!UP0 UIADD3 UR10, UPT, UPT, UR42, 0x50, URZ ;  /* 0x000000502a0a8890 */ /* 0x000fe2000fffe0ff */
[----:B------:R-:W-:Y:S01]  /*5f70*/  @!P1 IMAD.MOV.U32 R0, RZ, RZ, 0x1000 ;  /* 0x00001000ff009424 */ /* 0x000fe200078e00ff */
[----:B------:R-:W-:Y:S01]  /*5f80*/  @!UP0 UIADD3 UR8, UPT, UPT, UR21, 0x1b00, URZ ;  /* 0x00001b0015088890 */ /* 0x000fe2000fffe0ff */
[----:B------:R-:W-:Y:S01]  /*5f90*/  VOTEU.ALL UP0, P1 ;  /* 0x0000000000ff7886 */ /* 0x000fe20000800000 */
[----:B------:R-:W-:Y:S02]  /*5fa0*/  UMOV UR35, UR43 ;  /* 0x0000002b00237c82 */ /* 0x000fe40008000000 */
[----:B------:R-:W-:Y:S01]  /*5fb0*/  IMAD.U32 R6, RZ, RZ, UR5 ;  /* 0x00000005ff067e24 */ /* 0x000fe2000f8e00ff */
[----:B------:R-:W-:Y:S01]  /*5fc0*/  UMOV UR9, UR33 ;  /* 0x0000002100097c82 */ /* 0x000fe20008000000 */
[----:B------:R-:W-:Y:S01]  /*5fd0*/  UMOV UR11, UR43 ;  /* 0x0000002b000b7c82 */ /* 0x000fe20008000000 */
[----:B------:R-:W-:Y:S03]  /*5fe0*/  UMOV UR12, UR36 ;  /* 0x00000024000c7c82 */ /* 0x000fe60008000000 */
        /* <DEDUP_REMOVED lines=12> */
.L_x_253:
[----:B------:R-:W-:Y:S01]  /*60b0*/  @!P1 IADD3 R2, P0, PT, R12, 0x580, RZ ;  /* 0x000005800c029810 */ /* 0x000fe20007f1e0ff */
[----:B------:R-:W-:Y:S01]  /*60c0*/  VOTEU.ALL UP0, P1 ;  /* 0x0000000000ff7886 */ /* 0x000fe20000800000 */
[----:B------:R-:W-:Y:S01]  /*60d0*/  UMOV UR6, 0x0 ;  /* 0x0000000000067882 */ /* 0x000fe20000000000 */
[----:B------:R-:W-:Y:S01]  /*60e0*/  UMOV UR7, 0x10000000 ;  /* 0x1000000000077882 */ /* 0x000fe20000000000 */
[----:B------:R-:W-:Y:S01]  /*60f0*/  @!P1 R2UR UR5, R2 ;  /* 0x00000000020592ca */ /* 0x000fe200000e0000 */
[----:B--2---:R-:W-:Y:S01]  /*6100*/  @!P1 IMAD.X R0, RZ, RZ, R13, P0 ;  /* 0x000000ffff009224 */ /* 0x004fe200000e060d */
[----:B------:R-:W-:Y:S01]  /*6110*/  @!UP0 UIADD3 UR26, UPT, UPT, UR42, 0x20, URZ ;  /* 0x000000202a1a8890 */ /* 0x000fe2000fffe0ff */
[----:B------:R-:W-:Y:S01]  /*6120*/  VIADD R10, R10, 0x1 ;  /* 0x000000010a0a7836 */ /* 0x000fe20000000000 */
        /* <DEDUP_REMOVED lines=10> */
[----:B------:R-:W-:Y:S01]  /*61d0*/  UMOV UR11, UR43 ;  /* 0x0000002b000b7c82 */ /* 0x000fe20008000000 */
[----:B------:R-:W-:Y:S02]  /*61e0*/  UMOV UR12, UR36 ;  /* 0x00000024000c7c82 */ /* 0x000fe40008000000 */
        /* <DEDUP_REMOVED lines=12> */
.L_x_255:
[----:B------:R-:W-:Y:S01]  /*62b0*/  UIADD3 UR31, UPT, UPT, UR14, UR63, URZ ;  /* 0x0000003f0e1f7290 */ /* 0x000fe2000fffe0ff */
[----:B------:R-:W-:Y:S01]  /*62c0*/  @!P1 IADD3 R2, P0, PT, R12, 0x580, RZ ;  /* 0x000005800c029810 */ /* 0x000fe20007f1e0ff */
[----:B------:R-:W-:Y:S01]  /*62d0*/  UPLOP3.LUT UP3, UPT, UPT, UPT, UPT, 0x80, 0x8 ;  /* 0x000000000008789c */ /* 0x000fe20003f6f070 */
[----:B------:R-:W-:Y:S01]  /*62e0*/  R2UR UR24, R50 ;  /* 0x00000000321872ca */ /* 0x000fe200000e0000 */
[----:B------:R-:W-:Y:S01]  /*62f0*/  VOTEU.ALL UP0, P1 ;  /* 0x0000000000ff7886 */ /* 0x000fe20000800000 */
[----:B------:R-:W-:Y:S01]  /*6300*/  @!P1 R2UR UR5, R2 ;  /* 0x00000000020592ca */ /* 0x000fe200000e0000 */
[----:B--2---:R-:W-:Y:S01]  /*6310*/  @!P1 IMAD.X R0, RZ, RZ, R13, P0 ;  /* 0x000000ffff009224 */ /* 0x004fe200000e060d */
[----:B------:R-:W-:Y:S01]  /*6320*/  UMOV UR6, 0x0 ;  /* 0x0000000000067882 */ /* 0x000fe20000000000 */
[----:B------:R-:W-:Y:S01]  /*6330*/  UMOV UR7, 0x10000000 ;  /* 0x1000000000077882 */ /* 0x000fe20000000000 */
[----:B------:R-:W-:Y:S01]  /*6340*/  @!UP0 UIADD3 UR18, UPT, UPT, UR42, 0x30, URZ ;  /* 0x000000302a128890 */ /* 0x000fe2000fffe0ff */
[----:B------:R-:W-:Y:S01]  /*6350*/  ISETP.NE.AND P0, PT, R10, 0x2, PT ;  /* 0x000000020a00780c */ /* 0x000fe20003f05270 */
[----:B------:R-:W-:Y:S01]  /*6360*/  @!UP0 UIADD3 UR16, UPT, UPT, UR21, 0x3300, URZ ;  /* 0x0000330015108890 */ /* 0x000fe2000fffe0ff */
[----:B------:R-:W-:Y:S01]  /*6370*/  @!P1 R2UR UR4, R0 ;  /* 0x00000000000492ca */ /* 0x000fe200000e0000 */
[----:B------:R-:W-:Y:S01]  /*6380*/  @!UP0 UIADD3 UR17, UPT, UPT, UR21, 0x1b8, URZ ;  /* 0x000001b815118890 */ /* 0x000fe2000fffe0ff */
[----:B------:R-:W-:Y:S01]  /*6390*/  SEL R0, RZ, 0x1, P0 ;  /* 0x00000001ff007807 */ /* 0x000fe20000000000 */
[----:B------:R-:W-:Y:S01]  /*63a0*/  @!UP0 UIADD3 UR10, UPT, UPT, UR42, 0x70, URZ ;  /* 0x000000702a0a8890 */ /* 0x000fe2000fffe0ff */
[----:B------:R-:W-:Y:S01]  /*63b0*/  LOP3.LUT R11, R11, 0x1, RZ, 0x3c, !PT ;  /* 0x000000010b0b7812 */ /* 0x000fe200078e3cff */
[----:B------:R-:W-:Y:S01]  /*63c0*/  @!UP0 UIADD3 UR8, UPT, UPT, UR21, 0x3b00, URZ ;  /* 0x00003b0015088890 */ /* 0x000fe2000fffe0ff */
[----:B------:R-:W-:Y:S01]  /*63d0*/  IMAD.U32 R4, RZ, RZ, UR5 ;  /* 0x00000005ff047e24 */ /* 0x000fe2000f8e00ff */
[----:B------:R-:W-:Y:S01]  /*63e0*/  VOTEU.ALL UP0, P1 ;  /* 0x0000000000ff7886 */ /* 0x000fe20000800000 */
[----:B------:R-:W-:Y:S01]  /*63f0*/  UMOV UR19, UR43 ;  /* 0x0000002b00137c82 */ /* 0x000fe20008000000 */
[----:B------:R-:W-:Y:S01]  /*6400*/  UMOV UR20, UR36 ;  /* 0x0000002400147c82 */ /* 0x000fe20008000000 */
[----:B------:R-:W-:Y:S01]  /*6410*/  UMOV UR11, UR43 ;  /* 0x0000002b000b7c82 */ /* 0x000fe20008000000 */
[----:B------:R-:W-:Y:S01]  /*6420*/  UMOV UR12, UR36 ;  /* 0x00000024000c7c82 */ /* 0x000fe20008000000 */
[----:B------:R-:W-:Y:S01]  /*6430*/  UMOV UR9, UR17 ;  /* 0x0000001100097c82 */ /* 0x000fe20008000000 */
[----:B------:R-:W-:Y:S01]  /*6440*/  IMAD.U32 R5, RZ, RZ, UR4 ;  /* 0x00000004ff057e24 */ /* 0x000fe2000f8e00ff */
[----:B------:R-:W-:Y:S01]  /*6450*/  @!P1 R2UR UR4, R4 ;  /* 0x00000000040492ca */ /* 0x000fe200000e0000 */
[----:B------:R-:W-:Y:S01]  /*6460*/  UIADD3 UR30, UPT, UPT, UR13, UR24, URZ ;  /* 0x000000180d1e7290 */ /* 0x000fe2000fffe0ff */
[----:B------:R-:W-:Y:S01]  /*6470*/  LOP3.LUT R9, R9, R0, RZ, 0x3c, !PT ;  /* 0x0000000009097212 */ /* 0x000fe200078e3cff */
[----:B------:R-:W-:Y:S01]  /*6480*/  UMOV UR36, UR29 ;  /* 0x0000001d00247c82 */ /* 0x000fe20008000000 */
[----:B------:R-:W-:Y:S02]  /*6490*/  @!P1 R2UR UR5, R5 ;  /* 0x00000000050592ca */ /* 0x000fe400000e0000 */
[----:B------:R-:W-:Y:S11]  /*64a0*/  SEL R10, R10, RZ, P0 ;  /* 0x000000ff0a0a7207 */ /* 0x000ff60000000000 */
[----:B------:R2:W-:Y:S01]  /*64b0*/  @!UP0 UTMALDG.3D [UR16], [UR4], desc[UR6] ;  /* 0x00000610040085b4 */ /* 0x0005e20008011000 */
[----:B------:R-:W-:Y:S05]  /*64c0*/  VOTEU.ALL UP0, P1 ;  /* 0x0000000000ff7886 */ /* 0x000fea0000800000 */
[----:B------:R2:W-:Y:S01]  /*64d0*/  @!UP0 UTMALDG.3D [UR8], [UR4], desc[UR6] ;  /* 0x00000608040085b4 */ /* 0x0005e20008011000 */
[----:B------:R2:W-:Y:S01]  /*64e0*/  @!P1 SYNCS.ARRIVE.TRANS64.RED.A0TR RZ, [UR21+0x1b8], R3 ;  /* 0x0001b803ffff99a7 */ /* 0x0005e20008300415 */
[----:B------:R-:W-:Y:S01]  /*64f0*/  SYNCS.ARRIVE.TRANS64.RED.A1T0 RZ, [UR52], RZ ;  /* 0x000000ffffff79a7 */ /* 0x000fe20008100434 */
[----:B------:R-:W-:Y:S05]  /*6500*/  BRA.U UP2, `(.L_x_119) ;  /* 0xffffffed02e47547 */ /* 0x000fea000b83ffff */
[----:B------:R-:W-:-:S04]  /*6510*/  SHF.L.U32 R2, R11, 0x1f, RZ ;  /* 0x0000001f0b027819 */ /* 0x000fc800000006ff */
[----:B------:R-:W3:Y:S02]  /*6520*/  SYNCS.PHASECHK.TRANS64.TRYWAIT P0, [UR21+0x1c0], R2 ;  /* 0x0001c002ff0075a7 */ /* 0x000ee40008001115 */
[----:B---3--:R-:W-:Y:S05]  /*6530*/  @!P0 BRA `(.L_x_120) ;  /* 0x0000004800748947 */ /* 0x008fea0003800000 */
.L_x_257:
[----:B------:R-:W4:Y:S02]  /*6540*/  SYNCS.PHASECHK.TRANS64.TRYWAIT P0, [UR21+0x1c8], R2 ;  /* 0x0001c802ff0075a7 */ /* 0x000f240008001115 */
[----:B----4-:R-:W-:Y:S05]  /*6550*/  @!P0 BRA `(.L_x_121) ;  /* 0x0000004800848947 */ /* 0x010fea0003800000 */
.L_x_259:
[----:B------:R-:W4:Y:S02]  /*6560*/  SYNCS.PHASECHK.TRANS64.TRYWAIT P0, [UR21+0x1d0], R2 ;  /* 0x0001d002ff0075a7 */ /* 0x000f240008001115 */
[----:B----4-:R-:W-:Y:S05]  /*6570*/  @!P0 BRA `(.L_x_122) ;  /* 0x0000004800948947 */ /* 0x010fea0003800000 */
.L_x_261:
[----:B---3--:R-:W-:-:S07]  /*6580*/  MOV R0, UR21 ;  /* 0x0000001500007c02 */ /* 0x008fce0008000f00 */
.L_x_123:
[----:B---3--:R-:W-:-:S04]  /*6590*/  SHF.L.U32 R2, R11, 0x1f, RZ ;  /* 0x0000001f0b027819 */ /* 0x008fc800000006ff */
[----:B------:R3:W4:Y:S03]  /*65a0*/  SYNCS.PHASECHK.TRANS64.TRYWAIT P0, [R0+URZ+0x1d8], R2 ;  /* 0x0001d802000075a7 */ /* 0x00072600080011ff */
[----:B----4-:R-:W-:Y:S05]  /*65b0*/  @!P0 NANOSLEEP.SYNCS 0x989680 ;  /* 0x009896800000895d */ /* 0x010fea0003900000 */
[----:B------:R-:W4:Y:S02]  /*65c0*/  @!P0 SYNCS.PHASECHK.TRANS64 P0, [R0+URZ+0x1d8], R2 ;  /* 0x0001d802000085a7 */ /* 0x000f2400080010ff */
[----:B-12-4-:R-:W-:Y:S05]  /*65d0*/  @P0 EXIT ;  /* 0x000000000000094d */ /* 0x016fea0003800000 */
[----:B------:R-:W-:Y:S05]  /*65e0*/  BRA `(.L_x_123) ;  /* 0xfffffffc00e87947 */ /* 0x000fea000383ffff */
.L_x_108:
[----:B------:R-:W-:-:S06]  /*65f0*/  UISETP.GE.AND UP0, UPT, UR18, 0x4, UPT ;  /* 0x000000041200788c */ /* 0x000fcc000bf06270 */
[----:B------:R-:W-:-:S13]  /*6600*/  PLOP3.LUT P0, PT, PT, PT, UP0, 0x80, 0x8 ;  /* 0x000000000008781c */ /* 0x000fda0003f0f008 */
[----:B-1----:R-:W-:Y:S05]  /*6610*/  @!P0 EXIT ;  /* 0x000000000000894d */ /* 0x002fea0003800000 */
[----:B------:R-:W-:Y:S01]  /*6620*/  BAR.SYNC.DEFER_BLOCKING 0x6, 0xa0 ;  /* 0x0182800000007b1d */ /* 0x000fe20000010000 */
[C---:B------:R-:W-:Y:S01]  /*6630*/  IMAD.SHL.U32 R45, R60.reuse, 0x10, RZ ;  /* 0x000000103c2d7824 */ /* 0x040fe200078e00ff */
[C---:B------:R-:W-:Y:S01]  /*6640*/  SHF.L.U32 R3, R47.reuse, 0x15, RZ ;  /* 0x000000152f037819 */ /* 0x040fe200000006ff */
[C---:B------:R-:W-:Y:S02]  /*6650*/  IMAD.U32 R23, R60.reuse, 0x10000, RZ ;  /* 0x000100003c177824 */ /* 0x040fe400078e00ff */
[----:B------:R-:W-:Y:S02]  /*6660*/  HFMA2 R59, -RZ, RZ, 0, 5.9604644775390625e-08 ;  /* 0x00000001ff3b7431 */ /* 0x000fe400000001ff */
[----:B------:R-:W-:Y:S01]  /*6670*/  IMAD.SHL.U32 R2, R60, 0x2, RZ ;  /* 0x000000023c027824 */ /* 0x000fe200078e00ff */
[----:B------:R-:W-:Y:S01]  /*6680*/  UMOV UR43, 0x400 ;  /* 0x00000400002b7882 */ /* 0x000fe20000000000 */
[----:B------:R-:W1:Y:S01]  /*6690*/  LDCU.64 UR4, c[0x0][0x890] ;  /* 0x00011200ff0477ac */ /* 0x000e620008000a00 */
[----:B------:R-:W2:Y:S01]  /*66a0*/  LDC.64 R42, c[0x0][0x8b0] ;  /* 0x00022c00ff2a7b82 */ /* 0x000ea20000000a00 */
[----:B------:R-:W-:Y:S01]  /*66b0*/  IMAD.SHL.U32 R6, R47, 0x200, RZ ;  /* 0x000002002f067824 */ /* 0x000fe200078e00ff */
[C---:B------:R-:W-:Y:S01]  /*66c0*/  LOP3.LUT R7, R45.reuse, 0x40, RZ, 0xc0, !PT ;  /* 0x000000402d077812 */ /* 0x040fe200078ec0ff */
[----:B------:R-:W-:Y:S01]  /*66d0*/  ULEA UR43, UR47, UR43, 0x18 ;  /* 0x0000002b2f2b7291 */ /* 0x000fe2000f8ec0ff */
[----:B------:R-:W-:Y:S01]  /*66e0*/  LOP3.LUT R44, R45, 0x5b0, RZ, 0xc0, !PT ;  /* 0x000005b02d2c7812 */ /* 0x000fe200078ec0ff */
[----:B------:R-:W-:Y:S01]  /*66f0*/  IMAD.MOV.U32 R22, RZ, RZ, RZ ;  /* 0x000000ffff167224 */ /* 0x000fe200078e00ff */
[----:B------:R-:W-:Y:S01]  /*6700*/  LOP3.LUT R3, R3, 0x200000, RZ, 0xc0, !PT ;  /* 0x0020000003037812 */ /* 0x000fe200078ec0ff */
[----:B------:R-:W-:Y:S01]  /*6710*/  IMAD.MOV.U32 R58, RZ, RZ, RZ ;  /* 0x000000ffff3a7224 */ /* 0x000fe200078e00ff */
[----:B------:R-:W3:Y:S01]  /*6720*/  LDC.64 R40, c[0x0][0x8a8] ;  /* 0x00022a00ff287b82 */ /* 0x000ee20000000a00 */
[----:B------:R-:W-:Y:S01]  /*6730*/  LOP3.LUT R2, R7, 0x8, R2, 0xf8, !PT ;  /* 0x0000000807027812 */ /* 0x000fe200078ef802 */
[----:B------:R-:W-:Y:S01]  /*6740*/  IMAD.MOV.U32 R55, RZ, RZ, RZ ;  /* 0x000000ffff377224 */ /* 0x000fe200078e00ff */
[----:B------:R-:W-:Y:S01]  /*6750*/  LOP3.LUT R44, R44, 0x200, R6, 0xf8, !PT ;  /* 0x000002002c2c7812 */ /* 0x000fe200078ef806 */
[----:B------:R-:W4:Y:S01]  /*6760*/  LDCU UR60, c[0x0][0x370] ;  /* 0x00006e00ff3c77ac */ /* 0x000f220008000800 */
[----:B------:R-:W-:-:S02]  /*6770*/  LOP3.LUT R23, R3, 0x400000, R23, 0xf8, !PT ;  /* 0x0040000003177812 */ /* 0x000fc400078ef817 */
[----:B------:R-:W-:Y:S01]  /*6780*/  LOP3.LUT P0, RZ, R45, 0x40, RZ, 0xc0, !PT ;  /* 0x000000402dff7812 */ /* 0x000fe2000780c0ff */
[----:B------:R-:W4:Y:S01]  /*6790*/  LDS R0, [UR43+0x2a0] ;  /* 0x0002a02bff007984 */ /* 0x000f220008000800 */
[----:B-1----:R-:W-:Y:S01]  /*67a0*/  IMAD.U32 R49, RZ, RZ, UR4 ;  /* 0x00000004ff317e24 */ /* 0x002fe2000f8e00ff */
[----:B------:R-:W-:Y:S01]  /*67b0*/  UIADD3 UR4, UPT, UPT, UR43, 0x300, URZ ;  /* 0x000003002b047890 */ /* 0x000fe2000fffe0ff */
[----:B------:R-:W-:Y:S01]  /*67c0*/  LOP3.LUT R44, R44, R2, RZ, 0xfc, !PT ;  /* 0x000000022c2c7212 */ /* 0x000fe200078efcff */
[----:B------:R-:W-:Y:S01]  /*67d0*/  IMAD.U32 R48, RZ, RZ, UR5 ;  /* 0x00000005ff307e24 */ /* 0x000fe2000f8e00ff */
[----:B------:R-:W-:Y:S01]  /*67e0*/  P2R R2, PR, RZ, 0x1 ;  /* 0x00000001ff027803 */ /* 0x000fe20000000000 */
[----:B------:R-:W1:Y:S01]  /*67f0*/  LDCU UR42, c[0x0][0xb0c] ;  /* 0x00016180ff2a77ac */ /* 0x000e620008000800 */
[----:B------:R-:W-:Y:S01]  /*6800*/  LOP3.LUT R60, R60, 0x60, RZ, 0xc0, !PT ;  /* 0x000000603c3c7812 */ /* 0x000fe200078ec0ff */
[----:B------:R-:W-:Y:S01]  /*6810*/  IMAD.U32 R52, RZ, RZ, UR4 ;  /* 0x00000004ff347e24 */ /* 0x000fe2000f8e00ff */
[----:B------:R-:W-:Y:S01]  /*6820*/  MOV R57, RZ ;  /* 0x000000ff00397202 */ /* 0x000fe20000000f00 */
[----:B------:R-:W1:Y:S01]  /*6830*/  LDCU UR39, c[0x0][0xb30] ;  /* 0x00016600ff2777ac */ /* 0x000e620008000800 */
[----:B------:R-:W1:Y:S01]  /*6840*/  LDCU.64 UR54, c[0x0][0x888] ;  /* 0x00011100ff3677ac */ /* 0x000e620008000a00 */
[----:B------:R-:W1:Y:S01]  /*6850*/  LDCU.64 UR40, c[0x0][0xb28] ;  /* 0x00016500ff2877ac */ /* 0x000e620008000a00 */
[----:B------:R-:W1:Y:S01]  /*6860*/  LDCU.128 UR56, c[0x0][0xb10] ;  /* 0x00016200ff3877ac */ /* 0x000e620008000c00 */
[----:B------:R-:W1:Y:S01]  /*6870*/  LDCU UR53, c[0x0][0x374] ;  /* 0x00006e80ff3577ac */ /* 0x000e620008000800 */
[----:B------:R-:W-:Y:S01]  /*6880*/  UMOV UR52, URZ ;  /* 0x000000ff00347c82 */ /* 0x000fe20008000000 */
[----:B------:R-:W-:Y:S01]  /*6890*/  UMOV UR46, URZ ;  /* 0x000000ff002e7c82 */ /* 0x000fe20008000000 */
[----:B-1234-:R-:W-:-:S07]  /*68a0*/  IMAD.IADD R23, R0, 0x1, R23 ;  /* 0x0000000100177824 */ /* 0x01efce00078e0217 */
.L_x_167:
[----:B------:R-:W-:Y:S02]  /*68b0*/  LEA R3, R55, UR43, 0x3 ;  /* 0x0000002b37037c11 */ /* 0x000fe4000f8e18ff */
[----:B------:R-:W-:Y:S02]  /*68c0*/  SHF.L.U32 R0, R57, 0x1f, RZ ;  /* 0x0000001f39007819 */ /* 0x000fe400000006ff */
[----:B-1----:R-:W-:Y:S02]  /*68d0*/  LEA R4, R55, UR43, 0x4 ;  /* 0x0000002b37047c11 */ /* 0x002fe4000f8e20ff */
[----:B------:R-:W1:Y:S02]  /*68e0*/  SYNCS.PHASECHK.TRANS64.TRYWAIT P0, [R3+URZ+0x1f0], R0 ;  /* 0x0001f000030075a7 */ /* 0x000e6400080011ff */
[----:B-1----:R-:W-:Y:S05]  /*68f0*/  @!P0 BRA `(.L_x_124) ;  /* 0x0000004400cc8947 */ /* 0x002fea0003800000 */
.L_x_262:
        /* <DEDUP_REMOVED lines=8> */
[----:B--2---:R-:W-:Y:S11]  /*6980*/  LOP3.LUT P0, RZ, R6, 0x1, RZ, 0xc0, !PT ;  /* 0x0000000106ff7812 */ /* 0x004ff6000780c0ff */
[----:B------:R-:W-:Y:S02]  /*6990*/  @!UPT UIADD3 URZ, UPT, UPT, URZ, URZ, URZ ;  /* 0x000000fffffff290 */ /* 0x000fe4000fffe0ff */
[----:B---3--:R-:W-:Y:S01]  /*69a0*/  VOTEU.ANY UP1, P0 ;  /* 0x0000000000ff7886 */ /* 0x008fe20000020100 */
[----:B------:R-:W-:Y:S01]  /*69b0*/  PLOP3.LUT P0, PT, PT, PT, UP1, 0x80, 0x8 ;  /* 0x000000000008781c */ /* 0x000fe20003f0f018 */
[----:B------:R-:W-:Y:S11]  /*69c0*/  UP2UR UR62, UPR, URZ, 0x2 ;  /* 0x00000002ff3e7883 */ /* 0x000ff60008000000 */
[----:B------:R-:W-:Y:S01]  /*69d0*/  @!UPT UIADD3 URZ, UPT, UPT, URZ, URZ, URZ ;  /* 0x000000fffffff290 */ /* 0x000fe2000fffe0ff */
[----:B-1----:R-:W-:Y:S02]  /*69e0*/  @P0 SHF.R.U32.HI R0, RZ, 0x10, R5 ;  /* 0x00000010ff000819 */ /* 0x002fe40000011605 */
        /* <DEDUP_REMOVED lines=12> */
[----:B------:R-:W2:Y:S01]  /*6ab0*/  LDCU UR12, c[0x0][0xb20] ;  /* 0x00016400ff0c77ac */ /* 0x000ea20008000800 */
[----:B------:R-:W-:Y:S02]  /*6ac0*/  UIMAD.WIDE.U32 UR4, UR53, UR59, URZ ;  /* 0x0000003b350472a5 */ /* 0x000fe4000f8e00ff */
[----:B------:R-:W-:Y:S02]  /*6ad0*/  UIMAD.WIDE.U32 UR6, UR60, UR56, URZ ;  /* 0x000000383c0672a5 */ /* 0x000fe4000f8e00ff */
[----:B------:R-:W-:Y:S02]  /*6ae0*/  UISETP.NE.AND UP0, UPT, UR58, 0x1, UPT ;  /* 0x000000013a00788c */ /* 0x000fe4000bf05270 */
[----:B------:R-:W-:Y:S02]  /*6af0*/  UIMAD.WIDE.U32 UR8, UR37, UR59, URZ ;  /* 0x0000003b250872a5 */ /* 0x000fe4000f8e00ff */
[----:B------:R-:W-:Y:S02]  /*6b00*/  UIMAD.WIDE.U32 UR10, UR38, UR56, URZ ;  /* 0x00000038260a72a5 */ /* 0x000fe4000f8e00ff */
[----:B------:R-:W-:Y:S02]  /*6b10*/  UISETP.NE.AND UP1, UPT, UR42, 0x1, UPT ;  /* 0x000000012a00788c */ /* 0x000fe4000bf25270 */
[----:B------:R-:W-:Y:S01]  /*6b20*/  UISETP.NE.AND UP2, UPT, UR45, 0x1, UPT ;  /* 0x000000012d00788c */ /* 0x000fe2000bf45270 */
[----:B------:R-:W-:Y:S02]  /*6b30*/  UMOV UR4, UR5 ;  /* 0x0000000500047c82 */ /* 0x000fe40008000000 */
[----:B--2---:R-:W-:Y:S03]  /*6b40*/  USHF.R.U32.HI UR5, URZ, UR12, UR4 ;  /* 0x0000000cff057299 */ /* 0x004fe60008011604 */
[----:B------:R-:W-:Y:S02]  /*6b50*/  UMOV UR4, UR7 ;  /* 0x0000000700047c82 */ /* 0x000fe40008000000 */
[----:B------:R-:W-:Y:S02]  /*6b60*/  USHF.R.U32.HI UR7, URZ, UR57, UR4 ;  /* 0x00000039ff077299 */ /* 0x000fe40008011604 */
[----:B------:R-:W-:Y:S02]  /*6b70*/  USEL UR4, UR53, UR5, !UP0 ;  /* 0x0000000535047287 */ /* 0x000fe4000c000000 */
[----:B------:R-:W-:Y:S01]  /*6b80*/  USEL UR7, UR60, UR7, !UP1 ;  /* 0x000000073c077287 */ /* 0x000fe2000c800000 */
[----:B------:R-:W-:Y:S01]  /*6b90*/  UMOV UR5, UR9 ;  /* 0x0000000900057c82 */ /* 0x000fe20008000000 */
[----:B------:R-:W-:Y:S02]  /*6ba0*/  UIMAD.WIDE.U32 UR8, UR4, UR40, URZ ;  /* 0x00000028040872a5 */ /* 0x000fe4000f8e00ff */
[----:B------:R-:W-:Y:S03]  /*6bb0*/  USHF.R.U32.HI UR6, URZ, UR12, UR5 ;  /* 0x0000000cff067299 */ /* 0x000fe60008011605 */
[----:B------:R-:W-:Y:S01]  /*6bc0*/  UMOV UR5, UR11 ;  /* 0x0000000b00057c82 */ /* 0x000fe20008000000 */
[----:B------:R-:W-:Y:S02]  /*6bd0*/  UIMAD.WIDE.U32 UR10, UR7, UR40, URZ ;  /* 0x00000028070a72a5 */ /* 0x000fe4000f8e00ff */
[----:B------:R-:W-:Y:S02]  /*6be0*/  USHF.R.U32.HI UR12, URZ, UR57, UR5 ;  /* 0x00000039ff0c7299 */ /* 0x000fe40008011605 */
[----:B------:R-:W-:Y:S01]  /*6bf0*/  USEL UR6, UR37, UR6, !UP0 ;  /* 0x0000000625067287 */ /* 0x000fe2000c000000 */
[----:B------:R-:W-:Y:S02]  /*6c00*/  UMOV UR5, UR9 ;  /* 0x0000000900057c82 */ /* 0x000fe40008000000 */
[----:B------:R-:W-:Y:S01]  /*6c10*/  UMOV UR10, UR11 ;  /* 0x0000000b000a7c82 */ /* 0x000fe20008000000 */
[----:B------:R-:W-:Y:S02]  /*6c20*/  @UP2 USHF.R.U32.HI UR4, URZ, UR41, UR5 ;  /* 0x00000029ff042299 */ /* 0x000fe40008011605 */
[----:B------:R-:W-:Y:S02]  /*6c30*/  @UP2 USHF.R.U32.HI UR7, URZ, UR41, UR10 ;  /* 0x00000029ff072299 */ /* 0x000fe4000801160a */
[----:B------:R-:W-:Y:S02]  /*6c40*/  UIMAD UR4, UR45, UR4, URZ ;  /* 0x000000042d0472a4 */ /* 0x000fe4000f8e02ff */
[----:B------:R-:W-:Y:S02]  /*6c50*/  UIMAD.WIDE.U32 UR10, UR6, UR40, URZ ;  /* 0x00000028060a72a5 */ /* 0x000fe4000f8e00ff */
[----:B------:R-:W-:Y:S02]  /*6c60*/  USEL UR5, UR38, UR12, !UP1 ;  /* 0x0000000c26057287 */ /* 0x000fe4000c800000 */
[----:B------:R-:W-:Y:S02]  /*6c70*/  UIMAD UR8, UR45, UR7, URZ ;  /* 0x000000072d0872a4 */ /* 0x000fe4000f8e02ff */
[----:B------:R-:W-:Y:S03]  /*6c80*/  UISETP.GE.AND UP0, UPT, UR6, UR4, UPT ;  /* 0x000000040600728c */ /* 0x000fe6000bf06270 */
[----:B------:R-:W-:Y:S01]  /*6c90*/  UMOV UR4, UR11 ;  /* 0x0000000b00047c82 */ /* 0x000fe20008000000 */
[----:B------:R-:W-:Y:S02]  /*6ca0*/  UISETP.GE.OR UP0, UPT, UR5, UR8, UP0 ;  /* 0x000000080500728c */ /* 0x000fe40008706670 */
[----:B------:R-:W-:Y:S02]  /*6cb0*/  USHF.R.U32.HI UR4, URZ, UR41, UR4 ;  /* 0x00000029ff047299 */ /* 0x000fe40008011604 */
[----:B------:R-:W-:Y:S02]  /*6cc0*/  UIMAD.WIDE.U32 UR8, UR5, UR40, URZ ;  /* 0x00000028050872a5 */ /* 0x000fe4000f8e00ff */
[----:B------:R-:W-:Y:S02]  /*6cd0*/  USEL UR11, UR6, UR4, !UP2 ;  /* 0x00000004060b7287 */ /* 0x000fe4000d000000 */
[----:B------:R-:W-:Y:S02]  /*6ce0*/  UIADD3 UR8, UPT, UPT, -UR5, URZ, URZ ;  /* 0x000000ff05087290 */ /* 0x000fe4000fffe1ff */
[----:B------:R-:W-:Y:S01]  /*6cf0*/  UIADD3 UR10, UPT, UPT, -UR11, URZ, URZ ;  /* 0x000000ff0b0a7290 */ /* 0x000fe2000fffe1ff */
[----:B------:R-:W-:Y:S01]  /*6d00*/  @!UP0 UMOV UR4, UR9 ;  /* 0x0000000900048c82 */ /* 0x000fe20008000000 */
[----:B------:R-:W-:Y:S02]  /*6d10*/  UIADD3 UR9, UPT, UPT, -UR6, URZ, URZ ;  /* 0x000000ff06097290 */ /* 0x000fe4000fffe1ff */
[----:B------:R-:W-:Y:S02]  /*6d20*/  @!UP0 USHF.R.U32.HI UR4, URZ, UR41, UR4 ;  /* 0x00000029ff048299 */ /* 0x000fe40008011604 */
[----:B------:R-:W-:Y:S02]  /*6d30*/  UIMAD UR10, UR45, UR10, UR6 ;  /* 0x0000000a2d0a72a4 */ /* 0x000fe4000f8e0206 */
[----:B------:R-:W-:Y:S04]  /*6d40*/  @!UP0 USEL UR4, UR5, UR4, !UP2 ;  /* 0x0000000405048287 */ /* 0x000fe8000d000000 */
[----:B------:R-:W-:Y:S02]  /*6d50*/  @!UP0 UIMAD UR10, UR7, UR10, UR4 ;  /* 0x0000000a070a82a4 */ /* 0x000fe4000f8e0204 */
[----:B------:R-:W-:Y:S02]  /*6d60*/  @!UP0 UIADD3 UR11, UPT, UPT, UR11, -UR4, URZ ;  /* 0x800000040b0b8290 */ /* 0x000fe4000fffe0ff */
[----:B------:R-:W-:Y:S02]  /*6d70*/  UIMAD UR7, UR42, UR8, UR38 ;  /* 0x000000082a0772a4 */ /* 0x000fe4000f8e0226 */
[----:B------:R-:W-:Y:S02]  /*6d80*/  @!UP0 UIMAD UR6, UR11, UR45, UR5 ;  /* 0x0000002d0b0682a4 */ /* 0x000fe4000f8e0205 */
[----:B------:R-:W-:Y:S01]  /*6d90*/  UIMAD UR4, UR58, UR9, UR37 ;  /* 0x000000093a0472a4 */ /* 0x000fe2000f8e0225 */
[----:B------:R-:W-:Y:S02]  /*6da0*/  @!UP0 UMOV UR5, UR10 ;  /* 0x0000000a00058c82 */ /* 0x000fe40008000000 */
[----:B------:R-:W-:Y:S02]  /*6db0*/  UIMAD UR38, UR5, UR42, UR7 ;  /* 0x0000002a052672a4 */ /* 0x000fe4000f8e0207 */
[----:B------:R-:W-:Y:S11]  /*6dc0*/  UIMAD UR37, UR6, UR58, UR4 ;  /* 0x0000003a062572a4 */ /* 0x000ff6000f8e0204 */
[----:B------:R-:W-:Y:S01]  /*6dd0*/  @!UPT UIADD3 URZ, UPT, UPT, URZ, URZ, URZ ;  /* 0x000000fffffff290 */ /* 0x000fe2000fffe0ff */
.L_x_125:
[----:B------:R-:W-:Y:S01]  /*6de0*/  UISETP.NE.AND UP0, UPT, UR39, 0x1, UPT ;  /* 0x000000012700788c */ /* 0x000fe2000bf05270 */
[----:B------:R-:W-:Y:S01]  /*6df0*/  LOP3.LUT P0, RZ, R52, 0x90, RZ, 0xc0, !PT ;  /* 0x0000009034ff7812 */ /* 0x000fe2000780c0ff */
[----:B------:R-:W-:Y:S01]  /*6e00*/  USHF.L.U32 UR50, UR31, 0x6, URZ ;  /* 0x000000061f327899 */ /* 0x000fe200080006ff */
[----:B------:R-:W-:Y:S01]  /*6e10*/  BSSY.RECONVERGENT B6, `(.L_x_126) ;  /* 0x0000034000067945 */ /* 0x000fe20003800200 */
[----:B------:R-:W-:Y:S01]  /*6e20*/  USHF.L.U32 UR49, UR30, 0x7, URZ ;  /* 0x000000071e317899 */ /* 0x000fe200080006ff */
[----:B------:R-:W-:Y:S06]  /*6e30*/  IADD3 R55, PT, PT, R55, 0x1, RZ ;  /* 0x0000000137377810 */ /* 0x000fec0007ffe0ff */
[----:B------:R-:W2:Y:S01]  /*6e40*/  @!UP0 LDCU.128 UR12, c[0x0][0xb10] ;  /* 0x00016200ff0c87ac */ /* 0x000ea20008000c00 */
[----:B------:R-:W3:Y:S01]  /*6e50*/  @!UP0 LDCU UR5, c[0x0][0xb0c] ;  /* 0x00016180ff0587ac */ /* 0x000ee20008000800 */
[----:B------:R-:W4:Y:S01]  /*6e60*/  @!UP0 LDCU UR10, c[0x0][0xb20] ;  /* 0x00016400ff0a87ac */ /* 0x000f220008000800 */
[----:B--2---:R-:W-:Y:S02]  /*6e70*/  UIMAD.WIDE.U32 UR8, UR38, UR12, URZ ;  /* 0x0000000c260872a5 */ /* 0x004fe4000f8e00ff */
[----:B------:R-:W-:Y:S02]  /*6e80*/  UIMAD.WIDE.U32 UR6, UR37, UR15, URZ ;  /* 0x0000000f250672a5 */ /* 0x000fe4000f8e00ff */
[----:B------:R-:W-:Y:S03]  /*6e90*/  @!UP0 UISETP.NE.AND UP1, UPT, UR14, 0x1, UPT ;  /* 0x000000010e00888c */ /* 0x000fe6000bf25270 */
[----:B------:R-:W-:Y:S01]  /*6ea0*/  @!UP0 UMOV UR4, UR9 ;  /* 0x0000000900048c82 */ /* 0x000fe20008000000 */
[----:B---3--:R-:W-:Y:S02]  /*6eb0*/  @!UP0 UISETP.NE.AND UP2, UPT, UR5, 0x1, UPT ;  /* 0x000000010500888c */ /* 0x008fe4000bf45270 */
[----:B------:R-:W-:Y:S01]  /*6ec0*/  @!UP0 USHF.R.U32.HI UR4, URZ, UR13, UR4 ;  /* 0x0000000dff048299 */ /* 0x000fe20008011604 */
[----:B------:R-:W-:Y:S02]  /*6ed0*/  @!UP0 UMOV UR6, UR7 ;  /* 0x0000000700068c82 */ /* 0x000fe40008000000 */
[----:B----4-:R-:W-:Y:S02]  /*6ee0*/  @!UP0 USHF.R.U32.HI UR6, URZ, UR10, UR6 ;  /* 0x0000000aff068299 */ /* 0x010fe40008011606 */
[----:B------:R-:W-:Y:S02]  /*6ef0*/  @!UP0 USEL UR7, UR38, UR4, !UP2 ;  /* 0x0000000426078287 */ /* 0x000fe4000d000000 */
[----:B------:R-:W-:Y:S04]  /*6f00*/  @!UP0 USEL UR6, UR37, UR6, !UP1 ;  /* 0x0000000625068287 */ /* 0x000fe8000c800000 */
[----:B------:R-:W-:Y:S02]  /*6f10*/  @!UP0 UIADD3 UR4, UPT, UPT, -UR7, UR6, URZ ;  /* 0x0000000607048290 */ /* 0x000fe4000fffe1ff */
[----:B------:R-:W-:Y:S02]  /*6f20*/  @!UP0 UIADD3 UR6, UPT, UPT, UR7, -UR6, URZ ;  /* 0x8000000607068290 */ /* 0x000fe4000fffe0ff */
[----:B------:R-:W-:Y:S02]  /*6f30*/  @!UP0 UIMAD UR38, UR4, UR5, UR38 ;  /* 0x00000005042682a4 */ /* 0x000fe4000f8e0226 */
[----:B------:R-:W-:Y:S01]  /*6f40*/  @!UP0 UIMAD UR37, UR6, UR14, UR37 ;  /* 0x0000000e062582a4 */ /* 0x000fe2000f8e0225 */
[----:B------:R-:W-:Y:S11]  /*6f50*/  @!P0 BRA `(.L_x_127) ;  /* 0x00000000007c8947 */ /* 0x000ff60003800000 */
[----:B------:R-:W2:Y:S01]  /*6f60*/  LDCU.64 UR8, c[0x4][0x80] ;  /* 0x01001000ff0877ac */ /* 0x000ea20008000a00 */
[----:B------:R-:W-:Y:S01]  /*6f70*/  MOV R2, 0x0 ;  /* 0x0000000000027802 */ /* 0x000fe20000000f00 */
[----:B------:R-:W-:Y:S02]  /*6f80*/  HFMA2 R12, -RZ, RZ, 0, 5.9604644775390625e-08 ;  /* 0x00000001ff0c7431 */ /* 0x000fe400000001ff */
[----:B------:R-:W-:Y:S01]  /*6f90*/  IMAD.MOV.U32 R8, RZ, RZ, 0x70 ;  /* 0x00000070ff087424 */ /* 0x000fe200078e00ff */
[----:B------:R3:W4:Y:S01]  /*6fa0*/  LDC.64 R14, c[0x4][R2] ;  /* 0x01000000020e7b82 */ /* 0x0007220000000a00 */
[----:B------:R-:W1:Y:S01]  /*6fb0*/  LDCU.64 UR6, c[0x4][0x88] ;  /* 0x01001100ff0677ac */ /* 0x000e620008000a00 */
[----:B------:R-:W-:Y:S01]  /*6fc0*/  IMAD.MOV.U32 R13, RZ, RZ, RZ ;  /* 0x000000ffff0d7224 */ /* 0x000fe200078e00ff */
[----:B------:R-:W1:Y:S01]  /*6fd0*/  LDCU.64 UR4, c[0x4][0x8] ;  /* 0x01000100ff0477ac */ /* 0x000e620008000a00 */
[----:B--2---:R-:W-:Y:S01]  /*6fe0*/  MOV R5, UR9 ;  /* 0x0000000900057c02 */ /* 0x004fe20008000f00 */
[----:B------:R-:W-:Y:S01]  /*6ff0*/  IMAD.U32 R4, RZ, RZ, UR8 ;  /* 0x00000008ff047e24 */ /* 0x000fe2000f8e00ff */
[----:B-1----:R-:W-:Y:S01]  /*7000*/  MOV R7, UR7 ;  /* 0x0000000700077c02 */ /* 0x002fe20008000f00 */
[----:B------:R-:W-:Y:S01]  /*7010*/  IMAD.U32 R6, RZ, RZ, UR6 ;  /* 0x00000006ff067e24 */ /* 0x000fe2000f8e00ff */
[----:B------:R-:W-:Y:S01]  /*7020*/  MOV R11, UR5 ;  /* 0x00000005000b7c02 */ /* 0x000fe20008000f00 */
[----:B------:R-:W-:Y:S02]  /*7030*/  IMAD.U32 R10, RZ, RZ, UR4 ;  /* 0x00000004ff0a7e24 */ /* 0x000fe4000f8e00ff */
[----:B------:R-:W-:Y:S07]  /*7040*/  LEPC R20, `(.L_x_128) ;  /* 0x000000001014794e */ /* 0x000fee0000000000 */
[----:B---345:R-:W-:Y:S05]  /*7050*/  CALL.ABS.NOINC R14 ;  /* 0x000000000e007343 */ /* 0x038fea0003c00000 */
.L_x_128:
[----:B------:R-:W1:Y:S01]  /*7060*/  LDCU.64 UR8, c[0x4][0x80] ;  /* 0x01001000ff0877ac */ /* 0x000e620008000a00 */
[----:B------:R-:W2:Y:S01]  /*7070*/  LDC.64 R2, c[0x4][R2] ;  /* 0x0100000002027b82 */ /* 0x000ea20000000a00 */
[----:B------:R-:W-:Y:S02]  /*7080*/  HFMA2 R12, -RZ, RZ, 0, 5.9604644775390625e-08 ;  /* 0x00000001ff0c7431 */ /* 0x000fe400000001ff */
[----:B------:R-:W-:Y:S02]  /*7090*/  IMAD.MOV.U32 R8, RZ, RZ, 0x70 ;  /* 0x00000070ff087424 */ /* 0x000fe400078e00ff */
[----:B------:R-:W-:Y:S01]  /*70a0*/  IMAD.MOV.U32 R13, RZ, RZ, RZ ;  /* 0x000000ffff0d7224 */ /* 0x000fe200078e00ff */
[----:B------:R-:W3:Y:S01]  /*70b0*/  LDCU.64 UR6, c[0x4][0x88] ;  /* 0x01001100ff0677ac */ /* 0x000ee20008000a00 */
[----:B------:R-:W4:Y:S01]  /*70c0*/  LDCU.64 UR4, c[0x4][0x8] ;  /* 0x01000100ff0477ac */ /* 0x000f220008000a00 */
[----:B-1----:R-:W-:Y:S02]  /*70d0*/  MOV R4, UR8 ;  /* 0x0000000800047c02 */ /* 0x002fe40008000f00 */
[----:B------:R-:W-:Y:S02]  /*70e0*/  MOV R5, UR9 ;  /* 0x0000000900057c02 */ /* 0x000fe40008000f00 */
[----:B---3--:R-:W-:Y:S01]  /*70f0*/  MOV R7, UR7 ;  /* 0x0000000700077c02 */ /* 0x008fe20008000f00 */
[----:B------:R-:W-:Y:S01]  /*7100*/  IMAD.U32 R6, RZ, RZ, UR6 ;  /* 0x00000006ff067e24 */ /* 0x000fe2000f8e00ff */
[----:B----4-:R-:W-:Y:S01]  /*7110*/  MOV R11, UR5 ;  /* 0x00000005000b7c02 */ /* 0x010fe20008000f00 */
[----:B------:R-:W-:Y:S02]  /*7120*/  IMAD.U32 R10, RZ, RZ, UR4 ;  /* 0x00000004ff0a7e24 */ /* 0x000fe4000f8e00ff */
[----:B------:R-:W-:Y:S07]  /*7130*/  LEPC R20, `(.L_x_127) ;  /* 0x000000001014794e */ /* 0x000fee0000000000 */
[----:B--2---:R-:W-:Y:S05]  /*7140*/  CALL.ABS.NOINC R2 ;  /* 0x0000000002007343 */ /* 0x004fea0003c00000 */
.L_x_127:
[----:B------:R-:W-:Y:S05]  /*7150*/  BSYNC.RECONVERGENT B6 ;  /* 0x0000000000067941 */ /* 0x000fea0003800200 */
.L_x_126:
[----:B------:R-:W-:Y:S02]  /*7160*/  R2UR UR6, R51 ;  /* 0x00000000330672ca */ /* 0x000fe400000e0000 */
[----:B------:R-:W-:Y:S02]  /*7170*/  R2UR UR5, R49 ;  /* 0x00000000310572ca */ /* 0x000fe400000e0000 */
[----:B------:R-:W-:Y:S02]  /*7180*/  R2UR UR4, R48 ;  /* 0x00000000300472ca */ /* 0x000fe400000e0000 */
[----:B------:R-:W-:Y:S02]  /*7190*/  ISETP.NE.U32.AND P4, PT, R42, RZ, PT ;  /* 0x000000ff2a00720c */ /* 0x000fe40003f85070 */
[----:B------:R-:W-:Y:S02]  /*71a0*/  ISETP.NE.U32.AND P2, PT, RZ, UR54, PT ;  /* 0x00000036ff007c0c */ /* 0x000fe4000bf45070 */
[----:B------:R-:W-:Y:S02]  /*71b0*/  ISETP.NE.AND.EX P4, PT, R43, RZ, PT, P4 ;  /* 0x000000ff2b00720c */ /* 0x000fe40003f85340 */
[----:B------:R-:W-:Y:S01]  /*71c0*/  ISETP.NE.AND.EX P2, PT, RZ, UR55, PT, P2 ;  /* 0x00000037ff007c0c */ /* 0x000fe2000bf45320 */
[----:B------:R-:W-:Y:S02]  /*71d0*/  UISETP.NE.AND UP2, UPT, UR6, URZ, UPT ;  /* 0x000000ff0600728c */ /* 0x000fe4000bf45270 */
[----:B------:R-:W-:Y:S04]  /*71e0*/  UISETP.NE.U32.AND UP0, UPT, UR5, URZ, UPT ;  /* 0x000000ff0500728c */ /* 0x000fe8000bf05070 */
[----:B------:R-:W-:Y:S01]  /*71f0*/  UISETP.NE.AND.EX UP1, UPT, UR4, URZ, UPT, UP0 ;  /* 0x000000ff0400728c */ /* 0x000fe2000bf25300 */
[----:B------:R-:W-:Y:S01]  /*7200*/  PLOP3.LUT P1, PT, PT, PT, UP2, 0x80, 0x8 ;  /* 0x000000000008781c */ /* 0x000fe20003f2f028 */
[----:B------:R-:W-:Y:S03]  /*7210*/  UPLOP3.LUT UP0, UPT, UPT, UPT, UPT, 0x40, 0x4 ;  /* 0x000000000004789c */ /* 0x000fe60003f0e870 */
[----:B------:R-:W-:Y:S06]  /*7220*/  @UP2 UPLOP3.LUT UP0, UPT, UPT, UPT, UP1, 0x80, 0x8 ;  /* 0x000000000008289c */ /* 0x000fec0003f0f010 */
[----:B------:R-:W-:Y:S01]  /*7230*/  PLOP3.LUT P0, PT, PT, PT, UP0, 0x80, 0x8 ;  /* 0x000000000008781c */ /* 0x000fe20003f0f008 */
[----:B------:R-:W-:Y:S01]  /*7240*/  @!UPT UIADD3 URZ, UPT, UPT, URZ, URZ, URZ ;  /* 0x000000fffffff290 */ /* 0x000fe2000fffe0ff */
[----:B------:R-:W-:Y:S11]  /*7250*/  BRA.U !UP1, `(.L_x_129) ;  /* 0x0000000109407547 */ /* 0x000ff6000b800000 */
[----:B------:R-:W-:Y:S01]  /*7260*/  UISETP.NE.U32.AND UP0, UPT, UR54, URZ, UPT ;  /* 0x000000ff3600728c */ /* 0x000fe2000bf05070 */
[----:B------:R-:W-:Y:S01]  /*7270*/  R2UR UR6, R49 ;  /* 0x00000000310672ca */ /* 0x000fe200000e0000 */
[----:B------:R-:W2:Y:S01]  /*7280*/  LDCU.64 UR8, c[0x0][0x358] ;  /* 0x00006b00ff0877ac */ /* 0x000ea20008000a00 */
[----:B------:R-:W-:Y:S02]  /*7290*/  HFMA2 R46, -RZ, RZ, 0, 5.9604644775390625e-08 ;  /* 0x00000001ff2e7431 */ /* 0x000fe400000001ff */
[----:B-1----:R-:W-:Y:S01]  /*72a0*/  IMAD.MOV.U32 R0, RZ, RZ, 0x1 ;  /* 0x00000001ff007424 */ /* 0x002fe200078e00ff */
[----:B------:R-:W-:Y:S06]  /*72b0*/  UISETP.NE.AND.EX UP0, UPT, UR55, URZ, UPT, UP0 ;  /* 0x000000ff3700728c */ /* 0x000fec000bf05300 */
[----:B------:R-:W-:Y:S05]  /*72c0*/  PLOP3.LUT P3, PT, PT, PT, UP0, 0x80, 0x8 ;  /* 0x000000000008781c */ /* 0x000fea0003f6f008 */
[----:B------:R-:W1:Y:S01]  /*72d0*/  @UP0 LDCU.64 UR4, c[0x0][0x888] ;  /* 0x00011100ff0407ac */ /* 0x000e620008000a00 */
[----:B------:R-:W-:Y:S07]  /*72e0*/  @UP0 UIMAD UR6, UR36, UR6, URZ ;  /* 0x00000006240602a4 */ /* 0x000fee000f8e02ff */
[----:B------:R-:W-:Y:S01]  /*72f0*/  @!P3 PRMT R46, R0, 0x7610, R46 ;  /* 0x00007610002eb816 */ /* 0x000fe2000000002e */
[----:B-1----:R-:W-:Y:S06]  /*7300*/  @UP0 UIMAD.WIDE UR4, UR6, 0x4, UR4 ;  /* 0x00000004060408a5 */ /* 0x002fec000f8e0204 */
[----:B------:R-:W-:Y:S02]  /*7310*/  IMAD.U32 R2, RZ, RZ, UR4 ;  /* 0x00000004ff027e24 */ /* 0x000fe4000f8e00ff */
[----:B------:R-:W-:Y:S03]  /*7320*/  IMAD.U32 R3, RZ, RZ, UR5 ;  /* 0x00000005ff037e24 */ /* 0x000fe6000f8e00ff */
[----:B------:R-:W1:Y:S02]  /*7330*/  @!UP0 LDCU UR4, c[0x0][0x880] ;  /* 0x00011000ff0487ac */ /* 0x000e640008000800 */
[----:B--2--5:R2:W5:Y:S02]  /*7340*/  @P3 LDG.E R27, desc[UR8][R2.64] ;  /* 0x00000008021b3981 */ /* 0x024564000c1e1900 */
[----:B-12---:R-:W-:Y:S02]  /*7350*/  @!P3 MOV R27, UR4 ;  /* 0x00000004001bbc02 */ /* 0x006fe40008000f00 */
.L_x_129:
[----:B------:R-:W-:Y:S05]  /*7360*/  @!P4 BRA `(.L_x_130) ;  /* 0x000000000024c947 */ /* 0x000fea0003800000 */
[----:B------:R-:W-:Y:S01]  /*7370*/  ISETP.NE.U32.AND P3, PT, R40, RZ, PT ;  /* 0x000000ff2800720c */ /* 0x000fe20003f65070 */
[----:B------:R-:W2:Y:S03]  /*7380*/  LDCU.64 UR4, c[0x0][0x358] ;  /* 0x00006b00ff0477ac */ /* 0x000ea60008000a00 */
[----:B------:R-:W-:Y:S11]  /*7390*/  ISETP.NE.AND.EX P3, PT, R41, RZ, PT, P3 ;  /* 0x000000ff2900720c */ /* 0x000ff60003f65330 */
[----:B------:R-:W-:Y:S02]  /*73a0*/  @!UPT UIADD3 URZ, UPT, UPT, URZ, URZ, URZ ;  /* 0x000000fffffff290 */ /* 0x000fe4000fffe0ff */
[----:B------:R-:W3:Y:S01]  /*73b0*/  @P3 LDC.64 R2, c[0x0][0x8a8] ;  /* 0x00022a00ff023b82 */ /* 0x000ee20000000a00 */
[----:B-1----:R-:W-:Y:S04]  /*73c0*/  @P3 IMAD R0, R42, UR36, RZ ;  /* 0x000000242a003c24 */ /* 0x002fe8000f8e02ff */
[----:B---3--:R-:W-:Y:S05]  /*73d0*/  @P3 IMAD.WIDE R2, R0, 0x4, R2 ;  /* 0x0000000400023825 */ /* 0x008fea00078e0202 */
[----:B--2--5:R2:W5:Y:S02]  /*73e0*/  @P3 LDG.E R24, desc[UR4][R2.64] ;  /* 0x0000000402183981 */ /* 0x024564000c1e1900 */
[----:B--2---:R-:W3:Y:S02]  /*73f0*/  @!P3 LDC R24, c[0x0][0x8a0] ;  /* 0x00022800ff18bb82 */ /* 0x004ee40000000800 */
.L_x_130:
[----:B-----5:R-:W-:Y:S01]  /*7400*/  FSETP.NEU.AND P3, PT, R27, RZ, PT ;  /* 0x000000ff1b00720b */ /* 0x020fe20003f6d000 */
[----:B------:R-:W-:Y:S01]  /*7410*/  IMAD.SHL.U32 R56, R44, 0x2, RZ ;  /* 0x000000022c387824 */ /* 0x000fe200078e00ff */
[----:B------:R-:W-:Y:S01]  /*7420*/  SEL R3, RZ, 0xffffffff, P2 ;  /* 0xffffffffff037807 */ /* 0x000fe20001000000 */
[----:B------:R-:W-:Y:S01]  /*7430*/  BSSY B1, `(.L_x_131) ;  /* 0x0000034000017945 */ /* 0x000fe20003800000 */
[----:B------:R-:W-:Y:S01]  /*7440*/  @P1 LOP3.LUT P2, RZ, R46, 0xff, RZ, 0xc0, !PT ;  /* 0x000000ff2eff1812 */ /* 0x000fe2000784c0ff */
[----:B------:R-:W-:Y:S01]  /*7450*/  IMAD.MOV.U32 R63, RZ, RZ, 0x1 ;  /* 0x00000001ff3f7424 */ /* 0x000fe200078e00ff */
[----:B-1----:R-:W-:Y:S01]  /*7460*/  @P1 SEL R0, RZ, 0xffffffff, P3 ;  /* 0xffffffffff001807 */ /* 0x002fe20001800000 */
[C---:B------:R-:W-:Y:S01]  /*7470*/  IMAD R25, R22.reuse, 0x40, R23 ;  /* 0x0000004016197824 */ /* 0x040fe200078e0217 */
[----:B------:R-:W-:Y:S01]  /*7480*/  LOP3.LUT R59, R59, 0x1, RZ, 0x3c, !PT ;  /* 0x000000013b3b7812 */ /* 0x000fe200078e3cff */
[----:B------:R-:W-:Y:S01]  /*7490*/  IMAD.MOV.U32 R26, RZ, RZ, RZ ;  /* 0x000000ffff1a7224 */ /* 0x000fe200078e00ff */
[C---:B------:R-:W-:Y:S02]  /*74a0*/  @P0 SEL R0, R3.reuse, R0, !P2 ;  /* 0x0000000003000207 */ /* 0x040fe40005000000 */
[----:B------:R-:W-:Y:S02]  /*74b0*/  CS2R R38, SRZ ;  /* 0x0000000000267805 */ /* 0x000fe4000001ff00 */
[----:B------:R-:W-:Y:S02]  /*74c0*/  LEA R53, R22, UR43, 0x3 ;  /* 0x0000002b16357c11 */ /* 0x000fe4000f8e18ff */
[----:B------:R-:W-:Y:S02]  /*74d0*/  CS2R R36, SRZ ;  /* 0x0000000000247805 */ /* 0x000fe4000001ff00 */
[----:B------:R-:W-:Y:S02]  /*74e0*/  @P1 LOP3.LUT R0, R0, 0x1, RZ, 0xc0, !PT ;  /* 0x0000000100001812 */ /* 0x000fe400078ec0ff */
[----:B------:R-:W-:Y:S02]  /*74f0*/  CS2R R30, SRZ ;  /* 0x00000000001e7805 */ /* 0x000fe4000001ff00 */
[----:B------:R-:W-:Y:S02]  /*7500*/  PLOP3.LUT P2, PT, PT, PT, UP1, 0x80, 0x8 ;  /* 0x000000000008781c */ /* 0x000fe40003f4f018 */
[----:B------:R-:W-:Y:S02]  /*7510*/  CS2R R28, SRZ ;  /* 0x00000000001c7805 */ /* 0x000fe4000001ff00 */
[----:B------:R-:W-:Y:S01]  /*7520*/  ISETP.NE.U32.OR P6, PT, R0, 0x1, !P1 ;  /* 0x000000010000780c */ /* 0x000fe20004fc5470 */
[----:B------:R-:W-:Y:S01]  /*7530*/  VIADD R62, R56, UR43 ;  /* 0x0000002b383e7c36 */ /* 0x000fe20008000000 */
[----:B------:R-:W-:Y:S02]  /*7540*/  LOP3.LUT P4, R54, R46, 0xff, RZ, 0xc0, !PT ;  /* 0x000000ff2e367812 */ /* 0x000fe4000788c0ff */
[----:B------:R-:W-:Y:S02]  /*7550*/  SEL R2, RZ, 0xffffffff, P3 ;  /* 0xffffffffff027807 */ /* 0x000fe40001800000 */
[----:B------:R-:W-:Y:S03]  /*7560*/  P2R R61, PR, RZ, 0x40 ;  /* 0x00000040ff3d7803 */ /* 0x000fe60000000000 */
[----:B------:R-:W-:Y:S04]  /*7570*/  @P2 SEL R2, R3, R2, !P4 ;  /* 0x0000000203022207 */ /* 0x000fe80006000000 */
[----:B------:R-:W-:Y:S02]  /*7580*/  @P6 SHF.L.U32 R0, R59, 0x1f, RZ ;  /* 0x0000001f3b006819 */ /* 0x000fe400000006ff */
[----:B------:R-:W-:Y:S02]  /*7590*/  LOP3.LUT R2, R2, 0x1, RZ, 0xc0, !PT ;  /* 0x0000000102027812 */ /* 0x000fe400078ec0ff */
[----:B------:R1:W2:Y:S02]  /*75a0*/  @P6 SYNCS.PHASECHK.TRANS64.TRYWAIT P1, [UR43+0x1a0], R0 ;  /* 0x0001a000ff0065a7 */ /* 0x0002a4000802112b */
[----:B------:R-:W-:Y:S04]  /*75b0*/  ISETP.NE.U32.AND P5, PT, R2, 0x1, PT ;  /* 0x000000010200780c */ /* 0x000fe80003fa5070 */
[----:B------:R-:W-:Y:S02]  /*75c0*/  P2R R64, PR, RZ, 0x20 ;  /* 0x00000020ff407803 */ /* 0x000fe40000000000 */
[----:B-1----:R-:W-:Y:S04]  /*75d0*/  SHF.L.U32 R0, R58, 0x1f, RZ ;  /* 0x0000001f3a007819 */ /* 0x002fe800000006ff */
[----:B------:R1:W4:Y:S01]  /*75e0*/  SYNCS.PHASECHK.TRANS64.TRYWAIT P0, [R53+URZ+0x210], R0 ;  /* 0x00021000350075a7 */ /* 0x00032200080011ff */
[----:B--2---:R-:W-:Y:S01]  /*75f0*/  @P6 SEL R63, RZ, 0x1, !P1 ;  /* 0x00000001ff3f6807 */ /* 0x004fe20004800000 */
[----:B-1----:R-:W-:Y:S06]  /*7600*/  @!P6 BRA `(.L_x_132) ;  /* 0x000000000058e947 */ /* 0x002fec0003800000 */
[C---:B------:R-:W-:Y:S01]  /*7610*/  VIADD R2, R62.reuse, 0x300 ;  /* 0x000003003e027836 */ /* 0x040fe20000000000 */
[----:B------:R-:W-:Y:S01]  /*7620*/  LOP3.LUT P6, RZ, R45, 0x40, RZ, 0xc0, !PT ;  /* 0x000000402dff7812 */ /* 0x000fe200078cc0ff */
[----:B------:R-:W-:Y:S01]  /*7630*/  BSSY B0, `(.L_x_133) ;  /* 0x000000e000007945 */ /* 0x000fe20003800000 */
[----:B------:R-:W-:Y:S01]  /*7640*/  ISETP.NE.AND P2, PT, R63, RZ, PT ;  /* 0x000000ff3f00720c */ /* 0x000fe20003f45270 */
[----:B------:R-:W-:Y:S01]  /*7650*/  @P5 VIADD R4, R62, 0x310 ;  /* 0x000003103e045836 */ /* 0x000fe20000000000 */
[----:B------:R-:W-:Y:S01]  /*7660*/  PLOP3.LUT P1, PT, PT, PT, PT, 0x8, 0x80 ;  /* 0x000000000080781c */ /* 0x000fe20003f2e170 */
[----:B------:R-:W-:Y:S01]  /*7670*/  IMAD.MOV.U32 R39, RZ, RZ, RZ ;  /* 0x000000ffff277224 */ /* 0x000fe200078e00ff */
[----:B------:R-:W-:Y:S02]  /*7680*/  @P5 PLOP3.LUT P1, PT, P6, PT, PT, 0x80, 0x8 ;  /* 0x000000000008581c */ /* 0x000fe4000372f070 */
[----:B------:R-:W-:Y:S02]  /*7690*/  CS2R R36, SRZ ;  /* 0x0000000000247805 */ /* 0x000fe4000001ff00 */
[----:B------:R-:W-:Y:S02]  /*76a0*/  CS2R R30, SRZ ;  /* 0x00000000001e7805 */ /* 0x000fe4000001ff00 */
[----:B------:R-:W-:Y:S07]  /*76b0*/  CS2R R28, SRZ ;  /* 0x00000000001c7805 */ /* 0x000fee000001ff00 */
[----:B------:R-:W-:Y:S01]  /*76c0*/  @P1 VIADD R4, R2, 0xfffffff0 ;  /* 0xfffffff002041836 */ /* 0x000fe20000000000 */
[----:B------:R-:W-:Y:S06]  /*76d0*/  @P2 BRA `(.L_x_134) ;  /* 0x00000000000c2947 */ /* 0x000fec0003800000 */
[----:B------:R-:W-:Y:S04]  /*76e0*/  SHF.L.U32 R3, R59, 0x1f, RZ ;  /* 0x0000001f3b037819 */ /* 0x000fe800000006ff */
[----:B------:R-:W1:Y:S02]  /*76f0*/  SYNCS.PHASECHK.TRANS64.TRYWAIT P1, [UR43+0x1a0], R3 ;  /* 0x0001a003ff0075a7 */ /* 0x000e64000802112b */
[----:B-1----:R-:W-:Y:S05]  /*7700*/  @!P1 BRA `(.L_x_135) ;  /* 0x00000038005c9947 */ /* 0x002fea0003800000 */
.L_x_134:
[----:B------:R-:W-:Y:S05]  /*7710*/  BSYNC B0 ;  /* 0x0000000000007941 */ /* 0x000fea0003800000 */
.L_x_133:
[----:B------:R-:W-:Y:S01]  /*7720*/  ISETP.NE.AND P1, PT, R64, RZ, PT ;  /* 0x000000ff4000720c */ /* 0x000fe20003f25270 */
[----:B------:R-:W-:Y:S11]  /*7730*/  HFMA2 R26, -RZ, RZ, 0, 5.9604644775390625e-08 ;  /* 0x00000001ff1a7431 */ /* 0x000ff600000001ff */
[----:B------:R-:W-:Y:S01]  /*7740*/  @!UPT UIADD3 URZ, UPT, UPT, URZ, URZ, URZ ;  /* 0x000000fffffff290 */ /* 0x000fe2000fffe0ff */
[----:B------:R2:W1:Y:S04]  /*7750*/  @P1 LDS.128 R36, [R4] ;  /* 0x0000000004241984 */ /* 0x0004680000000c00 */
[----:B------:R2:W1:Y:S02]  /*7760*/  @P1 LDS.128 R28, [R56+UR43+0x300] ;  /* 0x0003002b381c1984 */ /* 0x0004640008000c00 */
.L_x_132:
[----:B------:R-:W-:Y:S05]  /*7770*/  BSYNC B1 ;  /* 0x0000000000017941 */ /* 0x000fea0003800000 */
.L_x_131:
[----:B-1----:R-:W-:Y:S04]  /*7780*/  SHF.R.U32.HI R2, RZ, 0x15, R25 ;  /* 0x00000015ff027819 */ /* 0x002fe80000011619 */
[----:B------:R-:W-:Y:S01]  /*7790*/  LOP3.LUT P1, RZ, R2, 0x3, R47, 0x48, !PT ;  /* 0x0000000302ff7812 */ /* 0x000fe2000782482f */
[----:B------:R-:W-:Y:S01]  /*77a0*/  @!UPT UIADD3 URZ, UPT, UPT, URZ, URZ, URZ ;  /* 0x000000fffffff290 */ /* 0x000fe2000fffe0ff */
[----:B----4-:R-:W-:Y:S11]  /*77b0*/  @P0 BRA `(.L_x_136) ;  /* 0x0000000000080947 */ /* 0x010ff60003800000 */
[----:B------:R-:W1:Y:S02]  /*77c0*/  SYNCS.PHASECHK.TRANS64.TRYWAIT P0, [R53+URZ+0x210], R0 ;  /* 0x00021000350075a7 */ /* 0x000e6400080011ff */
[----:B-1----:R-:W-:Y:S05]  /*77d0*/  @!P0 BRA `(.L_x_137) ;  /* 0x0000003800408947 */ /* 0x002fea0003800000 */
.L_x_136:
[----:B------:R-:W-:Y:S05]  /*77e0*/  @!P1 BRA `(.L_x_138) ;  /* 0x0000000000409947 */ /* 0x000fea0003800000 */
[----:B------:R-:W4:Y:S01]  /*77f0*/  LDCU.64 UR8, c[0x4][0x70] ;  /* 0x01000e00ff0877ac */ /* 0x000f220008000a00 */
[----:B------:R-:W-:Y:S01]  /*7800*/  MOV R3, 0x0 ;  /* 0x0000000000037802 */ /* 0x000fe20000000f00 */
[----:B------:R-:W-:Y:S02]  /*7810*/  HFMA2 R12, -RZ, RZ, 0, 5.9604644775390625e-08 ;  /* 0x00000001ff0c7431 */ /* 0x000fe400000001ff */
[----:B------:R-:W-:Y:S02]  /*7820*/  IMAD.MOV.U32 R8, RZ, RZ, 0x192 ;  /* 0x00000192ff087424 */ /* 0x000fe400078e00ff */
[----:B------:R-:W-:Y:S01]  /*7830*/  IMAD.MOV.U32 R13, RZ, RZ, RZ ;  /* 0x000000ffff0d7224 */ /* 0x000fe200078e00ff */
[----:B------:R-:W5:Y:S01]  /*7840*/  LDCU.64 UR6, c[0x4][0x78] ;  /* 0x01000f00ff0677ac */ /* 0x000f620008000a00 */
[----:B------:R-:W1:Y:S01]  /*7850*/  LDC.64 R2, c[0x4][R3] ;  /* 0x0100000003027b82 */ /* 0x000e620000000a00 */
[----:B------:R-:W3:Y:S01]  /*7860*/  LDCU.64 UR4, c[0x4][0x10] ;  /* 0x01000200ff0477ac */ /* 0x000ee20008000a00 */
[----:B----4-:R-:W-:Y:S01]  /*7870*/  MOV R5, UR9 ;  /* 0x0000000900057c02 */ /* 0x010fe20008000f00 */
[----:B--2---:R-:W-:Y:S01]  /*7880*/  IMAD.U32 R4, RZ, RZ, UR8 ;  /* 0x00000008ff047e24 */ /* 0x004fe2000f8e00ff */
[----:B-----5:R-:W-:Y:S01]  /*7890*/  MOV R7, UR7 ;  /* 0x0000000700077c02 */ /* 0x020fe20008000f00 */
[----:B------:R-:W-:Y:S01]  /*78a0*/  IMAD.U32 R6, RZ, RZ, UR6 ;  /* 0x00000006ff067e24 */ /* 0x000fe2000f8e00ff */
[----:B---3--:R-:W-:Y:S01]  /*78b0*/  MOV R11, UR5 ;  /* 0x00000005000b7c02 */ /* 0x008fe20008000f00 */
[----:B------:R-:W-:Y:S02]  /*78c0*/  IMAD.U32 R10, RZ, RZ, UR4 ;  /* 0x00000004ff0a7e24 */ /* 0x000fe4000f8e00ff */
[----:B------:R-:W-:Y:S07]  /*78d0*/  LEPC R20, `(.L_x_138) ;  /* 0x000000001014794e */ /* 0x000fee0000000000 */
[----:B-1----:R-:W-:Y:S05]  /*78e0*/  CALL.ABS.NOINC R2 ;  /* 0x0000000002007343 */ /* 0x002fea0003c00000 */
.L_x_138:
[----:B------:R-:W-:Y:S05]  /*78f0*/  WARPSYNC.ALL ;  /* 0x0000000000007948 */ /* 0x000fea0003800000 */
[----:B------:R-:W-:Y:S01]  /*7900*/  R2UR UR4, R25 ;  /* 0x00000000190472ca */ /* 0x000fe200000e0000 */
[--C-:B------:R-:W-:Y:S01]  /*7910*/  HADD2.F32 R3, -RZ, R28.reuse.H0_H0 ;  /* 0x2000001cff037230 */ /* 0x100fe20000004100 */
[----:B------:R-:W-:Y:S01]  /*7920*/  MOV R65, 0x10 ;  /* 0x0000001000417802 */ /* 0x000fe20000000f00 */
[--C-:B------:R-:W-:Y:S01]  /*7930*/  HADD2.F32 R20, -RZ, R29.reuse.H0_H0 ;  /* 0x2000001dff147230 */ /* 0x100fe20000004100 */
[----:B------:R-:W-:Y:S01]  /*7940*/  LOP3.LUT P6, RZ, R45, 0x40, RZ, 0xc0, !PT ;  /* 0x000000402dff7812 */ /* 0x000fe200078cc0ff */
[----:B------:R-:W-:Y:S01]  /*7950*/  HADD2.F32 R21, -RZ, R29.H1_H1 ;  /* 0x3000001dff157230 */ /* 0x000fe20000004100 */
[----:B------:R-:W-:Y:S01]  /*7960*/  ISETP.NE.AND P0, PT, R60, RZ, PT ;  /* 0x000000ff3c00720c */ /* 0x000fe20003f05270 */
[----:B------:R-:W-:Y:S01]  /*7970*/  BSSY.RECONVERGENT B0, `(.L_x_139) ;  /* 0x0000052000007945 */ /* 0x000fe20003800200 */
[----:B------:R-:W-:Y:S04]  /*7980*/  SEL R65, R65, 0xfffffff0, !P6 ;  /* 0xfffffff041417807 */ /* 0x000fe80007000000 */
[----:B------:R-:W-:Y:S01]  /*7990*/  IADD3 R62, PT, PT, R62, R65, RZ ;  /* 0x000000413e3e7210 */ /* 0x000fe20007ffe0ff */
[----:B--2---:R-:W1:Y:S02]  /*79a0*/  LDTM.x16 R4, tmem[UR4] ;  /* 0x00000004000479ee */ /* 0x004e640008240000 */
[C---:B-1-3--:R-:W-:Y:S01]  /*79b0*/  FMUL R0, R24.reuse, R4 ;  /* 0x0000000418007220 */ /* 0x04afe20000400000 */
[----:B------:R-:W-:Y:S02]  /*79c0*/  HADD2.F32 R4, -RZ, R28.H1_H1 ;  /* 0x3000001cff047230 */ /* 0x000fe40000004100 */
[C---:B------:R-:W-:Y:S01]  /*79d0*/  FMUL R2, R24.reuse, R5 ;  /* 0x0000000518027220 */ /* 0x040fe20000400000 */
[C---:B------:R-:W-:Y:S01]  /*79e0*/  FMUL R7, R24.reuse, R7 ;  /* 0x0000000718077220 */ /* 0x040fe20000400000 */
[C---:B------:R-:W-:Y:S01]  /*79f0*/  FFMA R0, R27.reuse, R3, R0 ;  /* 0x000000031b007223 */ /* 0x040fe20000000000 */
[C---:B------:R-:W-:Y:S01]  /*7a00*/  FMUL R3, R24.reuse, R6 ;  /* 0x0000000618037220 */ /* 0x040fe20000400000 */
[C---:B------:R-:W-:Y:S01]  /*7a10*/  FFMA R2, R27.reuse, R4, R2 ;  /* 0x000000041b027223 */ /* 0x040fe20000000002 */
[C---:B------:R-:W-:Y:S01]  /*7a20*/  FMUL R4, R24.reuse, R8 ;  /* 0x0000000818047220 */ /* 0x040fe20000400000 */
[C---:B------:R-:W-:Y:S01]  /*7a30*/  FMUL R8, R24.reuse, R12 ;  /* 0x0000000c18087220 */ /* 0x040fe20000400000 */
[----:B------:R-:W-:Y:S01]  /*7a40*/  FMUL R12, R24, R16 ;  /* 0x00000010180c7220 */ /* 0x000fe20000400000 */
[--C-:B------:R-:W-:Y:S01]  /*7a50*/  HADD2.F32 R16, -RZ, R30.reuse.H0_H0 ;  /* 0x2000001eff107230 */ /* 0x100fe20000004100 */
[----:B------:R-:W-:Y:S01]  /*7a60*/  F2FP.F16.F32.PACK_AB R32, R2, R0 ;  /* 0x000000000220723e */ /* 0x000fe200000000ff */
[----:B------:R-:W-:Y:S02]  /*7a70*/  HADD2.F32 R0, -RZ, R30.H1_H1 ;  /* 0x3000001eff007230 */ /* 0x000fe40000004100 */
[C---:B------:R-:W-:Y:S01]  /*7a80*/  FMUL R5, R24.reuse, R9 ;  /* 0x0000000918057220 */ /* 0x040fe20000400000 */
[C---:B------:R-:W-:Y:S01]  /*7a90*/  FFMA R3, R27.reuse, R20, R3 ;  /* 0x000000141b037223 */ /* 0x040fe20000000003 */
[C---:B------:R-:W-:Y:S01]  /*7aa0*/  FFMA R7, R27.reuse, R21, R7 ;  /* 0x000000151b077223 */ /* 0x040fe20000000007 */
[--C-:B------:R-:W-:Y:S02]  /*7ab0*/  HADD2.F32 R2, -RZ, R31.reuse.H0_H0 ;  /* 0x2000001fff027230 */ /* 0x100fe40000004100 */
[C---:B------:R-:W-:Y:S01]  /*7ac0*/  FFMA R4, R27.reuse, R16, R4 ;  /* 0x000000101b047223 */ /* 0x040fe20000000004 */
[C---:B------:R-:W-:Y:S01]  /*7ad0*/  FMUL R6, R24.reuse, R10 ;  /* 0x0000000a18067220 */ /* 0x040fe20000400000 */
[C---:B------:R-:W-:Y:S01]  /*7ae0*/  FFMA R5, R27.reuse, R0, R5 ;  /* 0x000000001b057223 */ /* 0x040fe20000000005 */
[----:B------:R-:W-:Y:S02]  /*7af0*/  HADD2.F32 R16, -RZ, R31.H1_H1 ;  /* 0x3000001fff107230 */ /* 0x000fe40000004100 */
[C---:B------:R-:W-:Y:S01]  /*7b00*/  FMUL R11, R24.reuse, R11 ;  /* 0x0000000b180b7220 */ /* 0x040fe20000400000 */
[--C-:B------:R-:W-:Y:S02]  /*7b10*/  HADD2.F32 R0, -RZ, R36.reuse.H0_H0 ;  /* 0x20000024ff007230 */ /* 0x100fe40000004100 */
[----:B------:R-:W-:Y:S01]  /*7b20*/  FFMA R6, R27, R2, R6 ;  /* 0x000000021b067223 */ /* 0x000fe20000000006 */
[----:B------:R-:W-:Y:S01]  /*7b30*/  F2FP.F16.F32.PACK_AB R33, R7, R3 ;  /* 0x000000030721723e */ /* 0x000fe200000000ff */
[----:B------:R-:W-:Y:S02]  /*7b40*/  HADD2.F32 R2, -RZ, R36.H1_H1 ;  /* 0x30000024ff027230 */ /* 0x000fe40000004100 */
[C---:B------:R-:W-:Y:S01]  /*7b50*/  FFMA R11, R27.reuse, R16, R11 ;  /* 0x000000101b0b7223 */ /* 0x040fe2000000000b */
[C---:B------:R-:W-:Y:S01]  /*7b60*/  FMUL R9, R24.reuse, R13 ;  /* 0x0000000d18097220 */ /* 0x040fe20000400000 */
[--C-:B------:R-:W-:Y:S02]  /*7b70*/  HADD2.F32 R3, -RZ, R37.reuse.H0_H0 ;  /* 0x20000025ff037230 */ /* 0x100fe40000004100 */
[C---:B------:R-:W-:Y:S01]  /*7b80*/  FFMA R8, R27.reuse, R0, R8 ;  /* 0x000000001b087223 */ /* 0x040fe20000000008 */
[C---:B------:R-:W-:Y:S01]  /*7b90*/  FMUL R10, R24.reuse, R14 ;  /* 0x0000000e180a7220 */ /* 0x040fe20000400000 */
[----:B------:R-:W-:Y:S02]  /*7ba0*/  HADD2.F32 R0, -RZ, R37.H1_H1 ;  /* 0x30000025ff007230 */ /* 0x000fe40000004100 */
[C---:B------:R-:W-:Y:S01]  /*7bb0*/  FMUL R15, R24.reuse, R15 ;  /* 0x0000000f180f7220 */ /* 0x040fe20000400000 */
[C---:B------:R-:W-:Y:S01]  /*7bc0*/  FFMA R9, R27.reuse, R2, R9 ;  /* 0x000000021b097223 */ /* 0x040fe20000000009 */
[----:B------:R-:W-:Y:S01]  /*7bd0*/  FFMA R10, R27, R3, R10 ;  /* 0x000000031b0a7223 */ /* 0x000fe2000000000a */
[--C-:B------:R-:W-:Y:S01]  /*7be0*/  HADD2.F32 R2, -RZ, R38.reuse.H0_H0 ;  /* 0x20000026ff027230 */ /* 0x100fe20000004100 */
[----:B------:R-:W-:Y:S01]  /*7bf0*/  F2FP.F16.F32.PACK_AB R34, R5, R4 ;  /* 0x000000040522723e */ /* 0x000fe200000000ff */
[----:B------:R-:W-:Y:S02]  /*7c00*/  HADD2.F32 R3, -RZ, R38.H1_H1 ;  /* 0x30000026ff037230 */ /* 0x000fe40000004100 */
[----:B------:R-:W-:Y:S01]  /*7c10*/  FFMA R15, R27, R0, R15 ;  /* 0x000000001b0f7223 */ /* 0x000fe2000000000f */
[C---:B------:R-:W-:Y:S01]  /*7c20*/  FMUL R13, R24.reuse, R17 ;  /* 0x00000011180d7220 */ /* 0x040fe20000400000 */
[--C-:B------:R-:W-:Y:S02]  /*7c30*/  HADD2.F32 R4, -RZ, R39.reuse.H0_H0 ;  /* 0x20000027ff047230 */ /* 0x100fe40000004100 */
[C---:B------:R-:W-:Y:S01]  /*7c40*/  FMUL R14, R24.reuse, R18 ;  /* 0x00000012180e7220 */ /* 0x040fe20000400000 */
[----:B------:R-:W-:Y:S02]  /*7c50*/  HADD2.F32 R0, -RZ, R39.H1_H1 ;  /* 0x30000027ff007230 */ /* 0x000fe40000004100 */
[----:B------:R-:W-:Y:S01]  /*7c60*/  FMUL R19, R24, R19 ;  /* 0x0000001318137220 */ /* 0x000fe20000400000 */
[----:B------:R-:W-:Y:S01]  /*7c70*/  F2FP.F16.F32.PACK_AB R35, R11, R6 ;  /* 0x000000060b23723e */ /* 0x000fe200000000ff */
[C---:B------:R-:W-:Y:S01]  /*7c80*/  FFMA R12, R27.reuse, R2, R12 ;  /* 0x000000021b0c7223 */ /* 0x040fe2000000000c */
[C---:B------:R-:W-:Y:S01]  /*7c90*/  FFMA R13, R27.reuse, R3, R13 ;  /* 0x000000031b0d7223 */ /* 0x040fe2000000000d */
[C---:B------:R-:W-:Y:S01]  /*7ca0*/  FFMA R14, R27.reuse, R4, R14 ;  /* 0x000000041b0e7223 */ /* 0x040fe2000000000e */
[----:B------:R-:W-:Y:S01]  /*7cb0*/  FFMA R19, R27, R0, R19 ;  /* 0x000000001b137223 */ /* 0x000fe20000000013 */
[----:B------:R1:W-:Y:S01]  /*7cc0*/  STS.128 [R56+UR43+0x300], R32 ;  /* 0x0003002038007988 */ /* 0x0003e20008000c2b */
[----:B------:R-:W-:Y:S02]  /*7cd0*/  F2FP.F16.F32.PACK_AB R8, R9, R8 ;  /* 0x000000080908723e */ /* 0x000fe400000000ff */
[----:B------:R-:W-:Y:S02]  /*7ce0*/  F2FP.F16.F32.PACK_AB R9, R15, R10 ;  /* 0x0000000a0f09723e */ /* 0x000fe400000000ff */
[----:B------:R-:W-:Y:S02]  /*7cf0*/  F2FP.F16.F32.PACK_AB R10, R13, R12 ;  /* 0x0000000c0d0a723e */ /* 0x000fe400000000ff */
[----:B------:R-:W-:Y:S05]  /*7d00*/  F2FP.F16.F32.PACK_AB R11, R19, R14 ;  /* 0x0000000e130b723e */ /* 0x000fea00000000ff */
[----:B------:R1:W-:Y:S01]  /*7d10*/  STS.128 [R62+0x300], R8 ;  /* 0x000300083e007388 */ /* 0x0003e20000000c00 */
[----:B------:R-:W-:Y:S01]  /*7d20*/  @!PT LDS RZ, [RZ] ;  /* 0x00000000fffff984 */ /* 0x000fe20000000800 */
[----:B------:R-:W-:Y:S01]  /*7d30*/  @!PT LDS RZ, [RZ] ;  /* 0x00000000fffff984 */ /* 0x000fe20000000800 */
[----:B------:R-:W-:Y:S01]  /*7d40*/  @!PT LDS RZ, [RZ] ;  /* 0x00000000fffff984 */ /* 0x000fe20000000800 */
[----:B------:R-:W-:Y:S01]  /*7d50*/  @!PT LDS RZ, [RZ] ;  /* 0x00000000fffff984 */ /* 0x000fe20000000800 */
[----:B------:R2:W-:Y:S07]  /*7d60*/  MEMBAR.ALL.CTA ;  /* 0x0000000000007992 */ /* 0x0005ee0000008000 */
[----:B--2---:R-:W2:Y:S02]  /*7d70*/  FENCE.VIEW.ASYNC.S ;  /* 0x00000000000073c6 */ /* 0x004ea40000000000 */
[----:B--2---:R-:W-:Y:S06]  /*7d80*/  BAR.SYNC.DEFER_BLOCKING 0x1, 0x80 ;  /* 0x0042000000007b1d */ /* 0x004fec0000010000 */
[----:B------:R-:W-:Y:S05]  /*7d90*/  @P0 BRA `(.L_x_140) ;  /* 0x00000000003c0947 */ /* 0x000fea0003800000 */
[----:B------:R-:W2:Y:S01]  /*7da0*/  LDCU.64 UR6, c[0x0][0x348] ;  /* 0x00006900ff0677ac */ /* 0x000ea20008000a00 */
[----:B------:R-:W-:Y:S01]  /*7db0*/  UIADD3 UR4, UPT, UPT, UR43, 0x300, URZ ;  /* 0x000003002b047890 */ /* 0x000fe2000fffe0ff */
[----:B------:R-:W-:Y:S01]  /*7dc0*/  UMOV UR51, UR36 ;  /* 0x0000002400337c82 */ /* 0x000fe20008000000 */
[----:B------:R-:W-:Y:S02]  /*7dd0*/  UIADD3 UR9, UPT, UPT, UR49, 0x40, URZ ;  /* 0x0000004031097890 */ /* 0x000fe4000fffe0ff */
[----:B------:R-:W-:Y:S02]  /*7de0*/  UIADD3 UR8, UPT, UPT, UR43, 0xb00, URZ ;  /* 0x00000b002b087890 */ /* 0x000fe4000fffe0ff */
[----:B------:R-:W-:Y:S01]  /*7df0*/  MOV R52, UR4 ;  /* 0x0000000400347c02 */ /* 0x000fe20008000f00 */
[----:B------:R-:W-:Y:S01]  /*7e00*/  UMOV UR10, UR50 ;  /* 0x00000032000a7c82 */ /* 0x000fe20008000000 */
[----:B------:R-:W-:Y:S02]  /*7e10*/  UMOV UR11, UR36 ;  /* 0x00000024000b7c82 */ /* 0x000fe40008000000 */
[----:B------:R-:W-:Y:S01]  /*7e20*/  R2UR UR48, R52 ;  /* 0x00000000343072ca */ /* 0x000fe200000e0000 */
[----:B--2---:R-:W-:Y:S04]  /*7e30*/  UIADD3 UR4, UP0, UPT, UR6, 0x680, URZ ;  /* 0x0000068006047890 */ /* 0x004fe8000ff1e0ff */
[----:B------:R-:W-:Y:S09]  /*7e40*/  UIADD3.X UR5, UPT, UPT, URZ, UR7, URZ, UP0, !UPT ;  /* 0x00000007ff057290 */ /* 0x000ff200087fe4ff */
[----:B------:R2:W-:Y:S01]  /*7e50*/  UTMASTG.3D [UR48], [UR4] ;  /* 0x00000030040073b5 */ /* 0x0005e20008010000 */
[----:B------:R2:W-:Y:S01]  /*7e60*/  UTMASTG.3D [UR8], [UR4] ;  /* 0x00000008040073b5 */ /* 0x0005e20008010000 */
[----:B------:R0:W-:Y:S01]  /*7e70*/  UTMACMDFLUSH ;  /* 0x00000000000079b7 */ /* 0x0001e20000000000 */
[----:B--2---:R-:W-:Y:S04]  /*7e80*/  DEPBAR.LE SB0, 0x1 ;  /* 0x000080400000791a */ /* 0x004fe80000000000 */
.L_x_140:
[----:B------:R-:W-:Y:S05]  /*7e90*/  BSYNC.RECONVERGENT B0 ;  /* 0x0000000000007941 */ /* 0x000fea0003800200 */
.L_x_139:
[----:B------:R-:W-:Y:S01]  /*7ea0*/  BAR.SYNC.DEFER_BLOCKING 0x1, 0x80 ;  /* 0x0042000000007b1d */ /* 0x000fe20000010000 */
[----:B------:R-:W-:Y:S01]  /*7eb0*/  ISETP.NE.AND P1, PT, R61, RZ, PT ;  /* 0x000000ff3d00720c */ /* 0x000fe20003f25270 */
[----:B------:R-:W-:Y:S01]  /*7ec0*/  UISETP.NE.AND UP0, UPT, UR52, URZ, UPT ;  /* 0x000000ff3400728c */ /* 0x000fe2000bf05270 */
[----:B------:R-:W-:Y:S11]  /*7ed0*/  LEA R2, R26, UR43, 0x3 ;  /* 0x0000002b1a027c11 */ /* 0x000ff6000f8e18ff */
[----:B------:R-:W-:Y:S01]  /*7ee0*/  @P1 SHF.L.U32 R3, R59, 0x1f, RZ ;  /* 0x0000001f3b031819 */ /* 0x000fe200000006ff */
[----:B------:R-:W-:Y:S06]  /*7ef0*/  BRA.U !UP0, `(.L_x_141) ;  /* 0x0000000108247547 */ /* 0x000fec000b800000 */
[----:B------:R-:W-:Y:S01]  /*7f00*/  IMAD.U32 R4, RZ, RZ, UR46 ;  /* 0x0000002eff047e24 */ /* 0x000fe2000f8e00ff */
[----:B------:R-:W-:Y:S01]  /*7f10*/  MOV R0, UR47 ;  /* 0x0000002f00007c02 */ /* 0x000fe20008000f00 */
[----:B------:R-:W-:Y:S03]  /*7f20*/  UIADD3 UR4, UPT, UPT, UR46, 0x1, URZ ;  /* 0x000000012e047890 */ /* 0x000fe6000fffe0ff */
[----:B------:R-:W-:Y:S01]  /*7f30*/  @P1 LEA R4, R4, UR43, 0x3 ;  /* 0x0000002b04041c11 */ /* 0x000fe2000f8e18ff */
[----:B------:R-:W-:Y:S04]  /*7f40*/  UISETP.NE.AND UP0, UPT, UR4, 0x4, UPT ;  /* 0x000000040400788c */ /* 0x000fe8000bf05270 */
[----:B------:R-:W-:Y:S01]  /*7f50*/  @P1 VIADD R4, R4, 0x1c0 ;  /* 0x000001c004041836 */ /* 0x000fe20000000000 */
[----:B------:R-:W-:Y:S04]  /*7f60*/  USEL UR46, UR4, URZ, UP0 ;  /* 0x000000ff042e7287 */ /* 0x000fe80008000000 */
[----:B------:R-:W-:Y:S04]  /*7f70*/  @P1 PRMT R0, R0, 0x654, R4 ;  /* 0x0000065400001816 */ /* 0x000fe80000000004 */
[----:B------:R2:W-:Y:S04]  /*7f80*/  @P1 SYNCS.ARRIVE.TRANS64.RED.A1T0 RZ, [R0+URZ], RZ ;  /* 0x000000ff00ff19a7 */ /* 0x0005e800081004ff */
.L_x_141:
[----:B------:R-:W3:Y:S01]  /*7f90*/  @P1 SYNCS.PHASECHK.TRANS64.TRYWAIT P0, [R2+URZ+0x1a0], R3 ;  /* 0x0001a003020015a7 */ /* 0x000ee200080011ff */
[----:B------:R-:W-:Y:S01]  /*7fa0*/  BSSY B1, `(.L_x_142) ;  /* 0x0000012000017945 */ /* 0x000fe20003800000 */
[----:B---3--:R-:W-:Y:S03]  /*7fb0*/  @P1 SEL R63, RZ, 0x1, !P0 ;  /* 0x00000001ff3f1807 */ /* 0x008fe60004000000 */
[----:B------:R-:W-:Y:S05]  /*7fc0*/  @!P1 BRA `(.L_x_143) ;  /* 0x00000000003c9947 */ /* 0x000fea0003800000 */
[----:B------:R-:W-:Y:S01]  /*7fd0*/  ISETP.NE.AND P1, PT, R64, RZ, PT ;  /* 0x000000ff4000720c */ /* 0x000fe20003f25270 */
[----:B------:R-:W-:Y:S01]  /*7fe0*/  BSSY B0, `(.L_x_144) ;  /* 0x0000009000007945 */ /* 0x000fe20003800000 */
[----:B------:R-:W-:Y:S11]  /*7ff0*/  ISETP.NE.AND P0, PT, R63, RZ, PT ;  /* 0x000000ff3f00720c */ /* 0x000ff60003f05270 */
[----:B------:R-:W-:Y:S05]  /*8000*/  @P1 IMAD R4, R26, 0x1000, R56 ;  /* 0x000010001a041824 */ /* 0x000fea00078e0238 */
[----:B------:R-:W-:Y:S05]  /*8010*/  @P1 IADD3 R3, PT, PT, R4, UR43, RZ ;  /* 0x0000002b04031c10 */ /* 0x000fea000fffe0ff */
[----:B------:R-:W-:Y:S01]  /*8020*/  @P1 IMAD.IADD R3, R65, 0x1, R3 ;  /* 0x0000000141031824 */ /* 0x000fe200078e0203 */
[----:B------:R-:W-:Y:S06]  /*8030*/  @P0 BRA `(.L_x_145) ;  /* 0x00000000000c0947 */ /* 0x000fec0003800000 */
[----:B--2---:R-:W-:Y:S04]  /*8040*/  SHF.L.U32 R0, R59, 0x1f, RZ ;  /* 0x0000001f3b007819 */ /* 0x004fe800000006ff */
[----:B------:R-:W2:Y:S02]  /*8050*/  SYNCS.PHASECHK.TRANS64.TRYWAIT P0, [R2+URZ+0x1a0], R0 ;  /* 0x0001a000020075a7 */ /* 0x000ea400080011ff */
[----:B--2---:R-:W-:Y:S05]  /*8060*/  @!P0 BRA `(.L_x_146) ;  /* 0x0000003000308947 */ /* 0x004fea0003800000 */
.L_x_145:
[----:B------:R-:W-:Y:S05]  /*8070*/  BSYNC B0 ;  /* 0x0000000000007941 */ /* 0x000fea0003800000 */
.L_x_144:
[----:B------:R-:W-:Y:S02]  /*8080*/  ISETP.NE.AND P0, PT, R64, RZ, PT ;  /* 0x000000ff4000720c */ /* 0x000fe40003f05270 */
[----:B------:R-:W-:Y:S11]  /*8090*/  IADD3 R26, PT, PT, R26, 0x1, RZ ;  /* 0x000000011a1a7810 */ /* 0x000ff60007ffe0ff */
[----:B------:R3:W4:Y:S04]  /*80a0*/  @P0 LDS.128 R28, [R4+UR43+0x300] ;  /* 0x0003002b041c0984 */ /* 0x0007280008000c00 */
[----:B------:R3:W1:Y:S02]  /*80b0*/  @P0 LDS.128 R36, [R3+0x300] ;  /* 0x0003000003240984 */ /* 0x0006640000000c00 */
.L_x_143:
[----:B------:R-:W-:Y:S05]  /*80c0*/  BSYNC B1 ;  /* 0x0000000000017941 */ /* 0x000fea0003800000 */
.L_x_142:
[----:B--2---:R-:W-:Y:S05]  /*80d0*/  VIADD R0, R25, 0x10 ;  /* 0x0000001019007836 */ /* 0x004fea0000000000 */
[----:B------:R-:W-:Y:S04]  /*80e0*/  SHF.R.U32.HI R0, RZ, 0x15, R0 ;  /* 0x00000015ff007819 */ /* 0x000fe80000011600 */
[----:B------:R-:W-:Y:S11]  /*80f0*/  LOP3.LUT P0, RZ, R0, 0x3, R47, 0x48, !PT ;  /* 0x0000000300ff7812 */ /* 0x000ff6000780482f */
[----:B------:R-:W-:Y:S02]  /*8100*/  @!UPT UIADD3 URZ, UPT, UPT, URZ, URZ, URZ ;  /* 0x000000fffffff290 */ /* 0x000fe4000fffe0ff */
[----:B------:R-:W-:Y:S05]  /*8110*/  @!P0 BRA `(.L_x_147) ;  /* 0x0000000000408947 */ /* 0x000fea0003800000 */
[----:B------:R-:W2:Y:S01]  /*8120*/  LDCU.64 UR8, c[0x4][0x70] ;  /* 0x01000e00ff0877ac */ /* 0x000ea20008000a00 */
[----:B---3--:R-:W-:Y:S01]  /*8130*/  MOV R3, 0x0 ;  /* 0x0000000000037802 */ /* 0x008fe20000000f00 */
[----:B------:R-:W-:Y:S02]  /*8140*/  HFMA2 R12, -RZ, RZ, 0, 5.9604644775390625e-08 ;  /* 0x00000001ff0c7431 */ /* 0x000fe400000001ff */
[----:B-1----:R-:W-:Y:S02]  /*8150*/  IMAD.MOV.U32 R8, RZ, RZ, 0x192 ;  /* 0x00000192ff087424 */ /* 0x002fe400078e00ff */
[----:B------:R-:W-:Y:S01]  /*8160*/  IMAD.MOV.U32 R13, RZ, RZ, RZ ;  /* 0x000000ffff0d7224 */ /* 0x000fe200078e00ff */
[----:B------:R-:W1:Y:S01]  /*8170*/  LDCU.64 UR6, c[0x4][0x78] ;  /* 0x01000f00ff0677ac */ /* 0x000e620008000a00 */
[----:B------:R-:W3:Y:S01]  /*8180*/  LDC.64 R2, c[0x4][R3] ;  /* 0x0100000003027b82 */ /* 0x000ee20000000a00 */
[----:B------:R-:W5:Y:S01]  /*8190*/  LDCU.64 UR4, c[0x4][0x10] ;  /* 0x01000200ff0477ac */ /* 0x000f620008000a00 */
[----:B--2---:R-:W-:Y:S01]  /*81a0*/  MOV R5, UR9 ;  /* 0x0000000900057c02 */ /* 0x004fe20008000f00 */
[----:B------:R-:W-:Y:S01]  /*81b0*/  IMAD.U32 R4, RZ, RZ, UR8 ;  /* 0x00000008ff047e24 */ /* 0x000fe2000f8e00ff */
[----:B-1----:R-:W-:Y:S01]  /*81c0*/  MOV R7, UR7 ;  /* 0x0000000700077c02 */ /* 0x002fe20008000f00 */
[----:B------:R-:W-:Y:S01]  /*81d0*/  IMAD.U32 R6, RZ, RZ, UR6 ;  /* 0x00000006ff067e24 */ /* 0x000fe2000f8e00ff */
[----:B-----5:R-:W-:Y:S01]  /*81e0*/  MOV R11, UR5 ;  /* 0x00000005000b7c02 */ /* 0x020fe20008000f00 */
[----:B------:R-:W-:Y:S02]  /*81f0*/  IMAD.U32 R10, RZ, RZ, UR4 ;  /* 0x00000004ff0a7e24 */ /* 0x000fe4000f8e00ff */
[----:B------:R-:W-:Y:S07]  /*8200*/  LEPC R20, `(.L_x_147) ;  /* 0x000000001014794e */ /* 0x000fee0000000000 */
[----:B---34-:R-:W-:Y:S05]  /*8210*/  CALL.ABS.NOINC R2 ;  /* 0x0000000002007343 */ /* 0x018fea0003c00000 */
.L_x_147:
[----:B------:R-:W-:Y:S01]  /*8220*/  ISETP.NE.AND P6, PT, R61, RZ, PT ;  /* 0x000000ff3d00720c */ /* 0x000fe20003fc5270 */
[----:B------:R-:W-:Y:S05]  /*8230*/  WARPSYNC.ALL ;  /* 0x0000000000007948 */ /* 0x000fea0003800000 */
[----:B------:R-:W-:Y:S01]  /*8240*/  R2UR UR4, R25 ;  /* 0x00000000190472ca */ /* 0x000fe200000e0000 */
[----:B---34-:R-:W-:Y:S01]  /*8250*/  HADD2.F32 R3, -RZ, R28.H0_H0 ;  /* 0x2000001cff037230 */ /* 0x018fe20000004100 */
[----:B------:R-:W-:Y:S01]  /*8260*/  ISETP.NE.AND P0, PT, R60, RZ, PT ;  /* 0x000000ff3c00720c */ /* 0x000fe20003f05270 */
[----:B------:R-:W-:Y:S01]  /*8270*/  HADD2.F32 R20, -RZ, R30.H0_H0 ;  /* 0x2000001eff147230 */ /* 0x000fe20000004100 */
[----:B------:R-:W-:Y:S09]  /*8280*/  BSSY.RECONVERGENT B0, `(.L_x_148) ;  /* 0x0000058000007945 */ /* 0x000ff20003800200 */
[----:B-1----:R-:W1:Y:S02]  /*8290*/  LDTM.x16 R4, tmem[UR4+0x10] ;  /* 0x00001004000479ee */ /* 0x002e640008240000 */
[C---:B-1----:R-:W-:Y:S01]  /*82a0*/  FMUL R0, R24.reuse, R4 ;  /* 0x0000000418007220 */ /* 0x042fe20000400000 */
[----:B------:R-:W-:Y:S02]  /*82b0*/  HADD2.F32 R4, -RZ, R28.H1_H1 ;  /* 0x3000001cff047230 */ /* 0x000fe40000004100 */
[C---:B------:R-:W-:Y:S01]  /*82c0*/  FMUL R2, R24.reuse, R5 ;  /* 0x0000000518027220 */ /* 0x040fe20000400000 */
[--C-:B------:R-:W-:Y:S02]  /*82d0*/  HADD2.F32 R5, -RZ, R29.reuse.H0_H0 ;  /* 0x2000001dff057230 */ /* 0x100fe40000004100 */
[C---:B------:R-:W-:Y:S01]  /*82e0*/  FFMA R0, R27.reuse, R3, R0 ;  /* 0x000000031b007223 */ /* 0x040fe20000000000 */
[C---:B------:R-:W-:Y:S01]  /*82f0*/  FMUL R3, R24.reuse, R6 ;  /* 0x0000000618037220 */ /* 0x040fe20000400000 */
[----:B------:R-:W-:Y:S02]  /*8300*/  HADD2.F32 R6, -RZ, R29.H1_H1 ;  /* 0x3000001dff067230 */ /* 0x000fe40000004100 */
[C---:B------:R-:W-:Y:S01]  /*8310*/  FFMA R2, R27.reuse, R4, R2 ;  /* 0x000000041b027223 */ /* 0x040fe20000000002 */
[C---:B------:R-:W-:Y:S01]  /*8320*/  FMUL R7, R24.reuse, R7 ;  /* 0x0000000718077220 */ /* 0x040fe20000400000 */
[C---:B------:R-:W-:Y:S01]  /*8330*/  FFMA R3, R27.reuse, R5, R3 ;  /* 0x000000051b037223 */ /* 0x040fe20000000003 */
[C---:B------:R-:W-:Y:S01]  /*8340*/  FMUL R4, R24.reuse, R8 ;  /* 0x0000000818047220 */ /* 0x040fe20000400000 */
[----:B------:R-:W-:Y:S01]  /*8350*/  FMUL R5, R24, R9 ;  /* 0x0000000918057220 */ /* 0x000fe20000400000 */
[----:B------:R-:W-:Y:S01]  /*8360*/  F2FP.F16.F32.PACK_AB R32, R2, R0 ;  /* 0x000000000220723e */ /* 0x000fe200000000ff */
[C---:B------:R-:W-:Y:S01]  /*8370*/  FFMA R7, R27.reuse, R6, R7 ;  /* 0x000000061b077223 */ /* 0x040fe20000000007 */
[----:B------:R-:W-:Y:S02]  /*8380*/  HADD2.F32 R0, -RZ, R30.H1_H1 ;  /* 0x3000001eff007230 */ /* 0x000fe40000004100 */
[----:B------:R-:W-:Y:S01]  /*8390*/  FFMA R4, R27, R20, R4 ;  /* 0x000000141b047223 */ /* 0x000fe20000000004 */
[--C-:B------:R-:W-:Y:S02]  /*83a0*/  HADD2.F32 R2, -RZ, R31.reuse.H0_H0 ;  /* 0x2000001fff027230 */ /* 0x100fe40000004100 */
[C---:B------:R-:W-:Y:S01]  /*83b0*/  FMUL R6, R24.reuse, R10 ;  /* 0x0000000a18067220 */ /* 0x040fe20000400000 */
[----:B------:R-:W-:Y:S01]  /*83c0*/  F2FP.F16.F32.PACK_AB R33, R7, R3 ;  /* 0x000000030721723e */ /* 0x000fe200000000ff */
[----:B------:R-:W-:Y:S02]  /*83d0*/  HADD2.F32 R3, -RZ, R31.H1_H1 ;  /* 0x3000001fff037230 */ /* 0x000fe40000004100 */
[C---:B------:R-:W-:Y:S01]  /*83e0*/  FFMA R5, R27.reuse, R0, R5 ;  /* 0x000000001b057223 */ /* 0x040fe20000000005 */
[C---:B------:R-:W-:Y:S01]  /*83f0*/  FMUL R11, R24.reuse, R11 ;  /* 0x0000000b180b7220 */ /* 0x040fe20000400000 */
[--C-:B------:R-:W-:Y:S02]  /*8400*/  HADD2.F32 R7, -RZ, R36.reuse.H0_H0 ;  /* 0x20000024ff077230 */ /* 0x100fe40000004100 */
[C---:B------:R-:W-:Y:S01]  /*8410*/  FMUL R8, R24.reuse, R12 ;  /* 0x0000000c18087220 */ /* 0x040fe20000400000 */
[----:B------:R-:W-:Y:S02]  /*8420*/  HADD2.F32 R0, -RZ, R36.H1_H1 ;  /* 0x30000024ff007230 */ /* 0x000fe40000004100 */
[C---:B------:R-:W-:Y:S01]  /*8430*/  FMUL R9, R24.reuse, R13 ;  /* 0x0000000d18097220 */ /* 0x040fe20000400000 */
[C---:B------:R-:W-:Y:S01]  /*8440*/  FFMA R6, R27.reuse, R2, R6 ;  /* 0x000000021b067223 */ /* 0x040fe20000000006 */
[C---:B------:R-:W-:Y:S01]  /*8450*/  FFMA R11, R27.reuse, R3, R11 ;  /* 0x000000031b0b7223 */ /* 0x040fe2000000000b */
[C---:B------:R-:W-:Y:S01]  /*8460*/  FFMA R8, R27.reuse, R7, R8 ;  /* 0x000000071b087223 */ /* 0x040fe20000000008 */
[C---:B------:R-:W-:Y:S01]  /*8470*/  FFMA R9, R27.reuse, R0, R9 ;  /* 0x000000001b097223 */ /* 0x040fe20000000009 */
[--C-:B------:R-:W-:Y:S02]  /*8480*/  HADD2.F32 R2, -RZ, R37.reuse.H0_H0 ;  /* 0x20000025ff027230 */ /* 0x100fe40000004100 */
[C---:B------:R-:W-:Y:S01]  /*8490*/  FMUL R10, R24.reuse, R14 ;  /* 0x0000000e180a7220 */ /* 0x040fe20000400000 */
[----:B------:R-:W-:Y:S02]  /*84a0*/  HADD2.F32 R0, -RZ, R37.H1_H1 ;  /* 0x30000025ff007230 */ /* 0x000fe40000004100 */
[C---:B------:R-:W-:Y:S01]  /*84b0*/  FMUL R15, R24.reuse, R15 ;  /* 0x0000000f180f7220 */ /* 0x040fe20000400000 */
[C---:B------:R-:W-:Y:S01]  /*84c0*/  FMUL R12, R24.reuse, R16 ;  /* 0x00000010180c7220 */ /* 0x040fe20000400000 */
[C---:B------:R-:W-:Y:S01]  /*84d0*/  FFMA R10, R27.reuse, R2, R10 ;  /* 0x000000021b0a7223 */ /* 0x040fe2000000000a */
[--C-:B------:R-:W-:Y:S02]  /*84e0*/  HADD2.F32 R2, -RZ, R38.reuse.H0_H0 ;  /* 0x20000026ff027230 */ /* 0x100fe40000004100 */
[----:B------:R-:W-:Y:S01]  /*84f0*/  FFMA R15, R27, R0, R15 ;  /* 0x000000001b0f7223 */ /* 0x000fe2000000000f */
[----:B------:R-:W-:Y:S01]  /*8500*/  HADD2.F32 R0, -RZ, R38.H1_H1 ;  /* 0x30000026ff007230 */ /* 0x000fe20000004100 */
[----:B------:R-:W-:Y:S01]  /*8510*/  F2FP.F16.F32.PACK_AB R34, R5, R4 ;  /* 0x000000040522723e */ /* 0x000fe200000000ff */
        /* <DEDUP_REMOVED lines=14> */
[----:B------:R-:W-:Y:S02]  /*8600*/  F2FP.F16.F32.PACK_AB R11, R19, R14 ;  /* 0x0000000e130b723e */ /* 0x000fe400000000ff */
[----:B------:R-:W-:Y:S02]  /*8610*/  MOV R2, UR46 ;  /* 0x0000002e00027c02 */ /* 0x000fe40008000f00 */
[----:B------:R-:W-:Y:S01]  /*8620*/  MOV R0, UR47 ;  /* 0x0000002f00007c02 */ /* 0x000fe20008000f00 */
[----:B------:R1:W-:Y:S01]  /*8630*/  STS.128 [R62+0x1300], R8 ;  /* 0x001300083e007388 */ /* 0x0003e20000000c00 */
[----:B------:R-:W-:Y:S02]  /*8640*/  @P6 LEA R2, R2, UR43, 0x3 ;  /* 0x0000002b02026c11 */ /* 0x000fe4000f8e18ff */
[----:B------:R-:W-:Y:S02]  /*8650*/  @P6 SHF.L.U32 R3, R59, 0x1f, RZ ;  /* 0x0000001f3b036819 */ /* 0x000fe400000006ff */
[----:B------:R-:W-:Y:S01]  /*8660*/  @P6 IADD3 R2, PT, PT, R2, 0x1c0, RZ ;  /* 0x000001c002026810 */ /* 0x000fe20007ffe0ff */
[----:B------:R-:W-:Y:S01]  /*8670*/  @!PT LDS RZ, [RZ] ;  /* 0x00000000fffff984 */ /* 0x000fe20000000800 */
[----:B------:R-:W-:Y:S01]  /*8680*/  @!PT LDS RZ, [RZ] ;  /* 0x00000000fffff984 */ /* 0x000fe20000000800 */
[----:B------:R-:W-:Y:S01]  /*8690*/  @!PT LDS RZ, [RZ] ;  /* 0x00000000fffff984 */ /* 0x000fe20000000800 */
[----:B------:R-:W-:Y:S01]  /*86a0*/  @!PT LDS RZ, [RZ] ;  /* 0x00000000fffff984 */ /* 0x000fe20000000800 */
[----:B------:R2:W-:Y:S06]  /*86b0*/  MEMBAR.ALL.CTA ;  /* 0x0000000000007992 */ /* 0x0005ec0000008000 */
[----:B--2---:R-:W2:Y:S01]  /*86c0*/  FENCE.VIEW.ASYNC.S ;  /* 0x00000000000073c6 */ /* 0x004ea20000000000 */
[----:B------:R-:W-:Y:S02]  /*86d0*/  @P6 PRMT R0, R0, 0x654, R2 ;  /* 0x0000065400006816 */ /* 0x000fe40000000002 */
[----:B------:R-:W-:Y:S01]  /*86e0*/  LEA R2, R26, UR43, 0x3 ;  /* 0x0000002b1a027c11 */ /* 0x000fe2000f8e18ff */
[----:B--2---:R-:W-:Y:S06]  /*86f0*/  BAR.SYNC.DEFER_BLOCKING 0x1, 0x80 ;  /* 0x0042000000007b1d */ /* 0x004fec0000010000 */
[----:B------:R-:W-:Y:S05]  /*8700*/  @P0 BRA `(.L_x_149) ;  /* 0x00000000003c0947 */ /* 0x000fea0003800000 */
[----:B------:R-:W2:Y:S01]  /*8710*/  LDCU.64 UR6, c[0x0][0x348] ;  /* 0x00006900ff0677ac */ /* 0x000ea20008000a00 */
[----:B------:R-:W-:Y:S02]  /*8720*/  UIADD3 UR13, UPT, UPT, UR49, 0x10, URZ ;  /* 0x00000010310d7890 */ /* 0x000fe4000fffe0ff */
[----:B------:R-:W-:Y:S01]  /*8730*/  UIADD3 UR12, UPT, UPT, UR43, 0x1300, URZ ;  /* 0x000013002b0c7890 */ /* 0x000fe2000fffe0ff */
[----:B------:R-:W-:Y:S01]  /*8740*/  UMOV UR14, UR50 ;  /* 0x00000032000e7c82 */ /* 0x000fe20008000000 */
[----:B------:R-:W-:Y:S01]  /*8750*/  UMOV UR15, UR36 ;  /* 0x00000024000f7c82 */ /* 0x000fe20008000000 */
[----:B------:R-:W-:Y:S02]  /*8760*/  UIADD3 UR9, UPT, UPT, UR49, 0x50, URZ ;  /* 0x0000005031097890 */ /* 0x000fe4000fffe0ff */
[----:B------:R-:W-:Y:S01]  /*8770*/  UIADD3 UR8, UPT, UPT, UR43, 0x1b00, URZ ;  /* 0x00001b002b087890 */ /* 0x000fe2000fffe0ff */
[----:B------:R-:W-:Y:S01]  /*8780*/  UMOV UR10, UR50 ;  /* 0x00000032000a7c82 */ /* 0x000fe20008000000 */
[----:B------:R-:W-:Y:S01]  /*8790*/  UMOV UR11, UR36 ;  /* 0x00000024000b7c82 */ /* 0x000fe20008000000 */
[----:B--2---:R-:W-:Y:S04]  /*87a0*/  UIADD3 UR4, UP0, UPT, UR6, 0x680, URZ ;  /* 0x0000068006047890 */ /* 0x004fe8000ff1e0ff */
[----:B------:R-:W-:Y:S09]  /*87b0*/  UIADD3.X UR5, UPT, UPT, URZ, UR7, URZ, UP0, !UPT ;  /* 0x00000007ff057290 */ /* 0x000ff200087fe4ff */
[----:B------:R2:W-:Y:S01]  /*87c0*/  UTMASTG.3D [UR12], [UR4] ;  /* 0x0000000c040073b5 */ /* 0x0005e20008010000 */
[----:B------:R2:W-:Y:S01]  /*87d0*/  UTMASTG.3D [UR8], [UR4] ;  /* 0x00000008040073b5 */ /* 0x0005e20008010000 */
[----:B------:R0:W-:Y:S01]  /*87e0*/  UTMACMDFLUSH ;  /* 0x00000000000079b7 */ /* 0x0001e20000000000 */
[----:B--2---:R-:W-:Y:S04]  /*87f0*/  DEPBAR.LE SB0, 0x1 ;  /* 0x000080400000791a */ /* 0x004fe80000000000 */
.L_x_149:
[----:B------:R-:W-:Y:S05]  /*8800*/  BSYNC.RECONVERGENT B0 ;  /* 0x0000000000007941 */ /* 0x000fea0003800200 */
.L_x_148:
[----:B------:R-:W-:Y:S01]  /*8810*/  BAR.SYNC.DEFER_BLOCKING 0x1, 0x80 ;  /* 0x0042000000007b1d */ /* 0x000fe20000010000 */
[----:B------:R-:W-:Y:S04]  /*8820*/  UIADD3 UR4, UPT, UPT, UR46, 0x1, URZ ;  /* 0x000000012e047890 */ /* 0x000fe8000fffe0ff */
[----:B------:R-:W-:Y:S04]  /*8830*/  UISETP.NE.AND UP0, UPT, UR4, 0x4, UPT ;  /* 0x000000040400788c */ /* 0x000fe8000bf05270 */
[----:B------:R-:W-:Y:S01]  /*8840*/  USEL UR44, UR4, URZ, UP0 ;  /* 0x000000ff042c7287 */ /* 0x000fe20008000000 */
[----:B------:R2:W-:Y:S01]  /*8850*/  @P6 SYNCS.ARRIVE.TRANS64.RED.A1T0 RZ, [R0+URZ], RZ ;  /* 0x000000ff00ff69a7 */ /* 0x0005e200081004ff */
[----:B------:R-:W-:Y:S01]  /*8860*/  BSSY B1, `(.L_x_150) ;  /* 0x0000013000017945 */ /* 0x000fe20003800000 */
[----:B------:R-:W3:Y:S02]  /*8870*/  @P6 SYNCS.PHASECHK.TRANS64.TRYWAIT P0, [R2+URZ+0x1a0], R3 ;  /* 0x0001a003020065a7 */ /* 0x000ee400080011ff */
[----:B---3--:R-:W-:Y:S01]  /*8880*/  @P6 SEL R63, RZ, 0x1, !P0 ;  /* 0x00000001ff3f6807 */ /* 0x008fe20004000000 */
[----:B--2---:R-:W-:Y:S06]  /*8890*/  @!P6 BRA `(.L_x_151) ;  /* 0x00000000003ce947 */ /* 0x004fec0003800000 */
[----:B------:R-:W-:Y:S01]  /*88a0*/  ISETP.NE.AND P1, PT, R64, RZ, PT ;  /* 0x000000ff4000720c */ /* 0x000fe20003f25270 */
[----:B------:R-:W-:Y:S01]  /*88b0*/  BSSY B0, `(.L_x_152) ;  /* 0x0000009000007945 */ /* 0x000fe20003800000 */
[----:B------:R-:W-:Y:S11]  /*88c0*/  ISETP.NE.AND P0, PT, R63, RZ, PT ;  /* 0x000000ff3f00720c */ /* 0x000ff60003f05270 */
[----:B------:R-:W-:Y:S05]  /*88d0*/  @P1 IMAD R3, R26, 0x1000, R56 ;  /* 0x000010001a031824 */ /* 0x000fea00078e0238 */
[----:B------:R-:W-:Y:S05]  /*88e0*/  @P1 IADD3 R0, PT, PT, R3, UR43, RZ ;  /* 0x0000002b03001c10 */ /* 0x000fea000fffe0ff */
[----:B------:R-:W-:Y:S01]  /*88f0*/  @P1 IMAD.IADD R0, R65, 0x1, R0 ;  /* 0x0000000141001824 */ /* 0x000fe200078e0200 */
[----:B------:R-:W-:Y:S06]  /*8900*/  @P0 BRA `(.L_x_153) ;  /* 0x00000000000c0947 */ /* 0x000fec0003800000 */
[----:B------:R-:W-:Y:S04]  /*8910*/  SHF.L.U32 R4, R59, 0x1f, RZ ;  /* 0x0000001f3b047819 */ /* 0x000fe800000006ff */
[----:B------:R-:W2:Y:S02]  /*8920*/  SYNCS.PHASECHK.TRANS64.TRYWAIT P0, [R2+URZ+0x1a0], R4 ;  /* 0x0001a004020075a7 */ /* 0x000ea400080011ff */
[----:B--2---:R-:W-:Y:S05]  /*8930*/  @!P0 BRA `(.L_x_154) ;  /* 0x0000002800108947 */ /* 0x004fea0003800000 */
.L_x_153:
[----:B------:R-:W-:Y:S05]  /*8940*/  BSYNC B0 ;  /* 0x0000000000007941 */ /* 0x000fea0003800000 */
.L_x_152:
[----:B------:R-:W-:Y:S02]  /*8950*/  ISETP.NE.AND P0, PT, R64, RZ, PT ;  /* 0x000000ff4000720c */ /* 0x000fe40003f05270 */
[----:B------:R-:W-:Y:S11]  /*8960*/  IADD3 R26, PT, PT, R26, 0x1, RZ ;  /* 0x000000011a1a7810 */ /* 0x000ff60007ffe0ff */
[----:B------:R3:W4:Y:S04]  /*8970*/  @P0 LDS.128 R28, [R3+UR43+0x300] ;  /* 0x0003002b031c0984 */ /* 0x0007280008000c00 */
[----:B------:R3:W1:Y:S02]  /*8980*/  @P0 LDS.128 R36, [R0+0x300] ;  /* 0x0003000000240984 */ /* 0x0006640000000c00 */
.L_x_151:
[----:B------:R-:W-:Y:S05]  /*8990*/  BSYNC B1 ;  /* 0x0000000000017941 */ /* 0x000fea0003800000 */
.L_x_150:
[----:B---3--:R-:W-:Y:S05]  /*89a0*/  VIADD R0, R25, 0x20 ;  /* 0x0000002019007836 */ /* 0x008fea0000000000 */
[----:B------:R-:W-:Y:S04]  /*89b0*/  SHF.R.U32.HI R0, RZ, 0x15, R0 ;  /* 0x00000015ff007819 */ /* 0x000fe80000011600 */
[----:B------:R-:W-:Y:S11]  /*89c0*/  LOP3.LUT P0, RZ, R0, 0x3, R47, 0x48, !PT ;  /* 0x0000000300ff7812 */ /* 0x000ff6000780482f */
[----:B------:R-:W-:Y:S02]  /*89d0*/  @!UPT UIADD3 URZ, UPT, UPT, URZ, URZ, URZ ;  /* 0x000000fffffff290 */ /* 0x000fe4000fffe0ff */
[----:B------:R-:W-:Y:S05]  /*89e0*/  @!P0 BRA `(.L_x_155) ;  /* 0x0000000000408947 */ /* 0x000fea0003800000 */
[----:B------:R-:W3:Y:S01]  /*89f0*/  LDCU.64 UR8, c[0x4][0x70] ;  /* 0x01000e00ff0877ac */ /* 0x000ee20008000a00 */
[----:B------:R-:W-:Y:S01]  /*8a00*/  MOV R3, 0x0 ;  /* 0x0000000000037802 */ /* 0x000fe20000000f00 */
[----:B------:R-:W-:Y:S02]  /*8a10*/  HFMA2 R12, -RZ, RZ, 0, 5.9604644775390625e-08 ;  /* 0x00000001ff0c7431 */ /* 0x000fe400000001ff */
[----:B-1----:R-:W-:Y:S02]  /*8a20*/  IMAD.MOV.U32 R8, RZ, RZ, 0x192 ;  /* 0x00000192ff087424 */ /* 0x002fe400078e00ff */
[----:B------:R-:W-:Y:S01]  /*8a30*/  IMAD.MOV.U32 R13, RZ, RZ, RZ ;  /* 0x000000ffff0d7224 */ /* 0x000fe200078e00ff */
[----:B------:R-:W1:Y:S01]  /*8a40*/  LDCU.64 UR6, c[0x4][0x78] ;  /* 0x01000f00ff0677ac */ /* 0x000e620008000a00 */
[----:B--2---:R-:W2:Y:S01]  /*8a50*/  LDC.64 R2, c[0x4][R3] ;  /* 0x0100000003027b82 */ /* 0x004ea20000000a00 */
[----:B------:R-:W5:Y:S01]  /*8a60*/  LDCU.64 UR4, c[0x4][0x10] ;  /* 0x01000200ff0477ac */ /* 0x000f620008000a00 */
[----:B---3--:R-:W-:Y:S01]  /*8a70*/  MOV R5, UR9 ;  /* 0x0000000900057c02 */ /* 0x008fe20008000f00 */
[----:B------:R-:W-:Y:S01]  /*8a80*/  IMAD.U32 R4, RZ, RZ, UR8 ;  /* 0x00000008ff047e24 */ /* 0x000fe2000f8e00ff */
[----:B-1----:R-:W-:Y:S01]  /*8a90*/  MOV R7, UR7 ;  /* 0x0000000700077c02 */ /* 0x002fe20008000f00 */
[----:B------:R-:W-:Y:S01]  /*8aa0*/  IMAD.U32 R6, RZ, RZ, UR6 ;  /* 0x00000006ff067e24 */ /* 0x000fe2000f8e00ff */
[----:B-----5:R-:W-:Y:S01]  /*8ab0*/  MOV R11, UR5 ;  /* 0x00000005000b7c02 */ /* 0x020fe20008000f00 */
[----:B------:R-:W-:Y:S02]  /*8ac0*/  IMAD.U32 R10, RZ, RZ, UR4 ;  /* 0x00000004ff0a7e24 */ /* 0x000fe4000f8e00ff */
[----:B------:R-:W-:Y:S07]  /*8ad0*/  LEPC R20, `(.L_x_155) ;  /* 0x000000001014794e */ /* 0x000fee0000000000 */
[----:B--2-4-:R-:W-:Y:S05]  /*8ae0*/  CALL.ABS.NOINC R2 ;  /* 0x0000000002007343 */ /* 0x014fea0003c00000 */
.L_x_155:
[----:B------:R-:W-:Y:S01]  /*8af0*/  ISETP.NE.AND P6, PT, R61, RZ, PT ;  /* 0x000000ff3d00720c */ /* 0x000fe20003fc5270 */
[----:B------:R-:W-:Y:S05]  /*8b00*/  WARPSYNC.ALL ;  /* 0x0000000000007948 */ /* 0x000fea0003800000 */
[----:B------:R-:W-:Y:S01]  /*8b10*/  R2UR UR4, R25 ;  /* 0x00000000190472ca */ /* 0x000fe200000e0000 */
[----:B----4-:R-:W-:Y:S01]  /*8b20*/  HADD2.F32 R3, -RZ, R28.H0_H0 ;  /* 0x2000001cff037230 */ /* 0x010fe20000004100 */
[----:B------:R-:W-:Y:S01]  /*8b30*/  ISETP.NE.AND P0, PT, R60, RZ, PT ;  /* 0x000000ff3c00720c */ /* 0x000fe20003f05270 */
[----:B------:R-:W-:Y:S01]  /*8b40*/  HADD2.F32 R20, -RZ, R30.H0_H0 ;  /* 0x2000001eff147230 */ /* 0x000fe20000004100 */
[----:B------:R-:W-:Y:S09]  /*8b50*/  BSSY.RECONVERGENT B0, `(.L_x_156) ;  /* 0x0000058000007945 */ /* 0x000ff20003800200 */
[----:B-12---:R-:W1:Y:S02]  /*8b60*/  LDTM.x16 R4, tmem[UR4+0x20] ;  /* 0x00002004000479ee */ /* 0x006e640008240000 */
        /* <DEDUP_REMOVED lines=59> */
[----:B------:R-:W-:Y:S02]  /*8f20*/  LEA R3, R26, UR43, 0x3 ;  /* 0x0000002b1a037c11 */ /* 0x000fe4000f8e18ff */
        /* <DEDUP_REMOVED lines=8> */
[----:B------:R-:W-:Y:S01]  /*8fb0*/  @P6 SHF.L.U32 R2, R59, 0x1f, RZ ;  /* 0x0000001f3b026819 */ /* 0x000fe200000006ff */
        /* <DEDUP_REMOVED lines=17> */
.L_x_157:
[----:B------:R-:W-:Y:S05]  /*90d0*/  BSYNC.RECONVERGENT B0 ;  /* 0x0000000000007941 */ /* 0x000fea0003800200 */
.L_x_156:
        /* <DEDUP_REMOVED lines=19> */
.L_x_161:
[----:B------:R-:W-:Y:S05]  /*9210*/  BSYNC B0 ;  /* 0x0000000000007941 */ /* 0x000fea0003800000 */
.L_x_160:
[----:B------:R-:W-:Y:S11]  /*9220*/  ISETP.NE.AND P0, PT, R64, RZ, PT ;  /* 0x000000ff4000720c */ /* 0x000ff60003f05270 */
[----:B------:R-:W-:Y:S02]  /*9230*/  @!UPT UIADD3 URZ, UPT, UPT, URZ, URZ, URZ ;  /* 0x000000fffffff290 */ /* 0x000fe4000fffe0ff */
[----:B------:R3:W4:Y:S04]  /*9240*/  @P0 LDS.128 R28, [R26+UR43+0x300] ;  /* 0x0003002b1a1c0984 */ /* 0x0007280008000c00 */
[----:B------:R3:W1:Y:S02]  /*9250*/  @P0 LDS.128 R36, [R65+0x300] ;  /* 0x0003000041240984 */ /* 0x0006640000000c00 */
.L_x_159:
[----:B------:R-:W-:Y:S05]  /*9260*/  BSYNC B1 ;  /* 0x0000000000017941 */ /* 0x000fea0003800000 */
.L_x_158:
[----:B--2---:R-:W-:Y:S05]  /*9270*/  VIADD R0, R25, 0x30 ;  /* 0x0000003019007836 */ /* 0x004fea0000000000 */
[----:B------:R-:W-:Y:S04]  /*9280*/  SHF.R.U32.HI R0, RZ, 0x15, R0 ;  /* 0x00000015ff007819 */ /* 0x000fe80000011600 */
[----:B------:R-:W-:Y:S11]  /*9290*/  LOP3.LUT P0, RZ, R0, 0x3, R47, 0x48, !PT ;  /* 0x0000000300ff7812 */ /* 0x000ff6000780482f */
[----:B------:R-:W-:Y:S02]  /*92a0*/  @!UPT UIADD3 URZ, UPT, UPT, URZ, URZ, URZ ;  /* 0x000000fffffff290 */ /* 0x000fe4000fffe0ff */
[----:B------:R-:W-:Y:S05]  /*92b0*/  @!P0 BRA `(.L_x_163) ;  /* 0x0000000000408947 */ /* 0x000fea0003800000 */
[----:B------:R-:W2:Y:S01]  /*92c0*/  LDCU.64 UR8, c[0x4][0x70] ;  /* 0x01000e00ff0877ac */ /* 0x000ea20008000a00 */
[----:B------:R-:W-:Y:S01]  /*92d0*/  MOV R3, 0x0 ;  /* 0x0000000000037802 */ /* 0x000fe20000000f00 */
        /* <DEDUP_REMOVED lines=14> */
.L_x_163:
[----:B------:R-:W-:Y:S01]  /*93c0*/  ISETP.NE.AND P0, PT, R60, RZ, PT ;  /* 0x000000ff3c00720c */ /* 0x000fe20003f05270 */
[----:B------:R-:W-:Y:S05]  /*93d0*/  WARPSYNC.ALL ;  /* 0x0000000000007948 */ /* 0x000fea0003800000 */
[----:B------:R-:W-:Y:S01]  /*93e0*/  R2UR UR4, R25 ;  /* 0x00000000190472ca */ /* 0x000fe200000e0000 */
[--C-:B----4-:R-:W-:Y:S01]  /*93f0*/  HADD2.F32 R20, -RZ, R28.reuse.H0_H0 ;  /* 0x2000001cff147230 */ /* 0x110fe20000004100 */
[----:B------:R-:W-:Y:S01]  /*9400*/  IADD3 R53, PT, PT, R53, 0x230, RZ ;  /* 0x0000023035357810 */ /* 0x000fe20007ffe0ff */
[----:B------:R-:W-:Y:S01]  /*9410*/  HADD2.F32 R21, -RZ, R28.H1_H1 ;  /* 0x3000001cff157230 */ /* 0x000fe20000004100 */
[----:B------:R-:W-:Y:S01]  /*9420*/  BSSY.RECONVERGENT B0, `(.L_x_164) ;  /* 0x0000054000007945 */ /* 0x000fe20003800200 */
[--C-:B------:R-:W-:Y:S01]  /*9430*/  HADD2.F32 R25, -RZ, R29.reuse.H0_H0 ;  /* 0x2000001dff197230 */ /* 0x100fe20000004100 */
[----:B------:R-:W-:Y:S01]  /*9440*/  LOP3.LUT R53, R53, 0xfefffff8, RZ, 0xc0, !PT ;  /* 0xfefffff835357812 */ /* 0x000fe200078ec0ff */
[----:B---3--:R-:W-:Y:S02]  /*9450*/  HADD2.F32 R26, -RZ, R29.H1_H1 ;  /* 0x3000001dff1a7230 */ /* 0x008fe40000004100 */
[--C-:B------:R-:W-:Y:S02]  /*9460*/  HADD2.F32 R28, -RZ, R30.reuse.H0_H0 ;  /* 0x2000001eff1c7230 */ /* 0x100fe40000004100 */
[----:B------:R-:W-:Y:S02]  /*9470*/  HADD2.F32 R29, -RZ, R30.H1_H1 ;  /* 0x3000001eff1d7230 */ /* 0x000fe40000004100 */
[----:B-1----:R-:W1:Y:S01]  /*9480*/  LDTM.x16 R4, tmem[UR4+0x30] ;  /* 0x00003004000479ee */ /* 0x002e620008240000 */
[----:B------:R-:W-:Y:S01]  /*9490*/  NOP ;  /* 0x0000000000007918 */ /* 0x000fe20000000000 */
[----:B-1----:R1:W-:Y:S01]  /*94a0*/  SYNCS.ARRIVE.TRANS64.RED.A1T0 RZ, [R53+URZ], RZ ;  /* 0x000000ff35ff79a7 */ /* 0x0023e200081004ff */
[--C-:B------:R-:W-:Y:S02]  /*94b0*/  HADD2.F32 R30, -RZ, R31.reuse.H0_H0 ;  /* 0x2000001fff1e7230 */ /* 0x100fe40000004100 */
[----:B------:R-:W-:Y:S02]  /*94c0*/  HADD2.F32 R31, -RZ, R31.H1_H1 ;  /* 0x3000001fff1f7230 */ /* 0x000fe40000004100 */
        /* <DEDUP_REMOVED lines=8> */
[C---:B------:R-:W-:Y:S01]  /*9550*/  FMUL R4, R24.reuse, R4 ;  /* 0x0000000418047220 */ /* 0x040fe20000400000 */
[C---:B------:R-:W-:Y:S01]  /*9560*/  FMUL R5, R24.reuse, R5 ;  /* 0x0000000518057220 */ /* 0x040fe20000400000 */
[C---:B------:R-:W-:Y:S01]  /*9570*/  FMUL R6, R24.reuse, R6 ;  /* 0x0000000618067220 */ /* 0x040fe20000400000 */
[C---:B------:R-:W-:Y:S01]  /*9580*/  FMUL R7, R24.reuse, R7 ;  /* 0x0000000718077220 */ /* 0x040fe20000400000 */
[C---:B------:R-:W-:Y:S01]  /*9590*/  FFMA R4, R27.reuse, R20, R4 ;  /* 0x000000141b047223 */ /* 0x040fe20000000004 */
        /* <DEDUP_REMOVED lines=15> */
[C---:B------:R-:W-:Y:S01]  /*9690*/  FMUL R12, R24.reuse, R16 ;  /* 0x00000010180c7220 */ /* 0x040fe20000400000 */
[C---:B------:R-:W-:Y:S01]  /*96a0*/  FFMA R0, R27.reuse, R32, R0 ;  /* 0x000000201b007223 */ /* 0x040fe20000000000 */
[C---:B------:R-:W-:Y:S01]  /*96b0*/  FMUL R13, R24.reuse, R17 ;  /* 0x00000011180d7220 */ /* 0x040fe20000400000 */
[----:B------:R-:W-:Y:S01]  /*96c0*/  FFMA R2, R27, R33, R2 ;  /* 0x000000211b027223 */ /* 0x000fe20000000002 */
[----:B------:R-:W-:Y:S01]  /*96d0*/  F2FP.F16.F32.PACK_AB R4, R5, R4 ;  /* 0x000000040504723e */ /* 0x000fe200000000ff */
[C---:B------:R-:W-:Y:S01]  /*96e0*/  FMUL R14, R24.reuse, R18 ;  /* 0x00000012180e7220 */ /* 0x040fe20000400000 */
[----:B------:R-:W-:Y:S01]  /*96f0*/  FFMA R3, R27, R34, R3 ;  /* 0x000000221b037223 */ /* 0x000fe20000000003 */
[----:B------:R-:W-:Y:S01]  /*9700*/  F2FP.F16.F32.PACK_AB R5, R7, R6 ;  /* 0x000000060705723e */ /* 0x000fe200000000ff */
[----:B------:R-:W-:Y:S01]  /*9710*/  FFMA R15, R27, R35, R15 ;  /* 0x000000231b0f7223 */ /* 0x000fe2000000000f */
[----:B------:R-:W-:Y:S01]  /*9720*/  FMUL R19, R24, R19 ;  /* 0x0000001318137220 */ /* 0x000fe20000400000 */
[----:B------:R-:W-:Y:S01]  /*9730*/  F2FP.F16.F32.PACK_AB R6, R9, R8 ;  /* 0x000000080906723e */ /* 0x000fe200000000ff */
[----:B------:R-:W-:Y:S01]  /*9740*/  FFMA R12, R27, R36, R12 ;  /* 0x000000241b0c7223 */ /* 0x000fe2000000000c */
[----:B------:R-:W-:Y:S01]  /*9750*/  F2FP.F16.F32.PACK_AB R7, R11, R10 ;  /* 0x0000000a0b07723e */ /* 0x000fe200000000ff */
[C---:B------:R-:W-:Y:S01]  /*9760*/  FFMA R13, R27.reuse, R37, R13 ;  /* 0x000000251b0d7223 */ /* 0x040fe2000000000d */
[C---:B------:R-:W-:Y:S01]  /*9770*/  FFMA R14, R27.reuse, R38, R14 ;  /* 0x000000261b0e7223 */ /* 0x040fe2000000000e */
[----:B------:R-:W-:Y:S01]  /*9780*/  FFMA R19, R27, R39, R19 ;  /* 0x000000271b137223 */ /* 0x000fe20000000013 */
[----:B------:R-:W-:Y:S01]  /*9790*/  F2FP.F16.F32.PACK_AB R16, R2, R0 ;  /* 0x000000000210723e */ /* 0x000fe200000000ff */
[----:B------:R1:W-:Y:S01]  /*97a0*/  STS.128 [R56+UR43+0x3300], R4 ;  /* 0x0033000438007988 */ /* 0x0003e20008000c2b */
        /* <DEDUP_REMOVED lines=27> */
.L_x_165:
[----:B------:R-:W-:Y:S05]  /*9960*/  BSYNC.RECONVERGENT B0 ;  /* 0x0000000000007941 */ /* 0x000fea0003800200 */
.L_x_164:
[----:B------:R-:W-:Y:S01]  /*9970*/  BAR.SYNC.DEFER_BLOCKING 0x1, 0x80 ;  /* 0x0042000000007b1d */ /* 0x000fe20000010000 */
[----:B------:R-:W-:Y:S01]  /*9980*/  UISETP.NE.AND UP0, UPT, UR52, -0x4, UPT ;  /* 0xfffffffc3400788c */ /* 0x000fe2000bf05270 */
[----:B------:R-:W-:Y:S08]  /*9990*/  IADD3 R22, PT, PT, R22, 0x1, RZ ;  /* 0x0000000116167810 */ /* 0x000ff00007ffe0ff */
[----:B------:R-:W-:Y:S05]  /*99a0*/  BRA.U !UP0, `(.L_x_166) ;  /* 0x0000000108287547 */ /* 0x000fea000b800000 */
[----:B------:R-:W-:Y:S01]  /*99b0*/  ISETP.NE.AND P0, PT, R61, RZ, PT ;  /* 0x000000ff3d00720c */ /* 0x000fe20003f05270 */
[----:B------:R-:W-:Y:S01]  /*99c0*/  IMAD.U32 R2, RZ, RZ, UR46 ;  /* 0x0000002eff027e24 */ /* 0x000fe2000f8e00ff */
[----:B------:R-:W-:Y:S01]  /*99d0*/  UIADD3 UR4, UPT, UPT, UR46, 0x1, URZ ;  /* 0x000000012e047890 */ /* 0x000fe2000fffe0ff */
[----:B------:R-:W-:Y:S03]  /*99e0*/  IMAD.U32 R0, RZ, RZ, UR47 ;  /* 0x0000002fff007e24 */ /* 0x000fe6000f8e00ff */
[----:B------:R-:W-:Y:S04]  /*99f0*/  UISETP.NE.AND UP0, UPT, UR4, 0x4, UPT ;  /* 0x000000040400788c */ /* 0x000fe8000bf05270 */
[----:B------:R-:W-:Y:S03]  /*9a00*/  USEL UR46, UR4, URZ, UP0 ;  /* 0x000000ff042e7287 */ /* 0x000fe60008000000 */
[----:B------:R-:W-:Y:S05]  /*9a10*/  @P0 LEA R2, R2, UR43, 0x3 ;  /* 0x0000002b02020c11 */ /* 0x000fea000f8e18ff */
[----:B------:R-:W-:Y:S05]  /*9a20*/  @P0 VIADD R2, R2, 0x1c0 ;  /* 0x000001c002020836 */ /* 0x000fea0000000000 */
[----:B------:R-:W-:Y:S04]  /*9a30*/  @P0 PRMT R0, R0, 0x654, R2 ;  /* 0x0000065400000816 */ /* 0x000fe80000000002 */
[----:B------:R2:W-:Y:S03]  /*9a40*/  @P0 SYNCS.ARRIVE.TRANS64.RED.A1T0 RZ, [R0+URZ], RZ ;  /* 0x000000ff00ff09a7 */ /* 0x0005e600081004ff */
.L_x_166:
[----:B------:R-:W-:Y:S01]  /*9a50*/  R2UR UR4, R50 ;  /* 0x00000000320472ca */ /* 0x000fe200000e0000 */
[----:B------:R-:W-:Y:S01]  /*9a60*/  UISETP.NE.AND UP0, UPT, UR62, URZ, UPT ;  /* 0x000000ff3e00728c */ /* 0x000fe2000bf05270 */
[----:B------:R-:W-:Y:S01]  /*9a70*/  ISETP.NE.AND P0, PT, R55, 0x2, PT ;  /* 0x000000023700780c */ /* 0x000fe20003f05270 */
[----:B------:R-:W-:Y:S01]  /*9a80*/  UIADD3 UR31, UPT, UPT, UR38, UR63, URZ ;  /* 0x0000003f261f7290 */ /* 0x000fe2000fffe0ff */
[----:B------:R-:W-:Y:S01]  /*9a90*/  ISETP.NE.AND P1, PT, R22, 0x4, PT ;  /* 0x000000041600780c */ /* 0x000fe20003f25270 */
[----:B------:R-:W-:Y:S01]  /*9aa0*/  UIADD3 UR52, UPT, UPT, UR52, 0x4, URZ ;  /* 0x0000000434347890 */ /* 0x000fe2000fffe0ff */
[----:B------:R-:W-:Y:S01]  /*9ab0*/  SEL R2, RZ, 0x1, P0 ;  /* 0x00000001ff027807 */ /* 0x000fe20000000000 */
[----:B------:R-:W-:Y:S01]  /*9ac0*/  UMOV UR36, UR61 ;  /* 0x0000003d00247c82 */ /* 0x000fe20008000000 */
[----:B--2---:R-:W-:Y:S02]  /*9ad0*/  SEL R0, RZ, 0x1, P1 ;  /* 0x00000001ff007807 */ /* 0x004fe40000800000 */
[----:B------:R-:W-:Y:S02]  /*9ae0*/  LOP3.LUT R57, R57, R2, RZ, 0x3c, !PT ;  /* 0x0000000239397212 */ /* 0x000fe400078e3cff */
[----:B------:R-:W-:Y:S01]  /*9af0*/  LOP3.LUT R58, R58, R0, RZ, 0x3c, !PT ;  /* 0x000000003a3a7212 */ /* 0x000fe200078e3cff */
[----:B------:R-:W-:Y:S01]  /*9b00*/  UIADD3 UR30, UPT, UPT, UR37, UR4, URZ ;  /* 0x00000004251e7290 */ /* 0x000fe2000fffe0ff */
[----:B------:R-:W-:Y:S02]  /*9b10*/  SEL R55, R55, RZ, P0 ;  /* 0x000000ff37377207 */ /* 0x000fe40000000000 */
[----:B------:R-:W-:Y:S01]  /*9b20*/  SEL R22, R22, RZ, P1 ;  /* 0x000000ff16167207 */ /* 0x000fe20000800000 */
[----:B------:R-:W-:Y:S08]  /*9b30*/  BRA.U UP0, `(.L_x_167) ;  /* 0xffffffcd005c7547 */ /* 0x000ff0000b83ffff */
[----:B------:R-:W-:-:S13]  /*9b40*/  R2UR UR4, R51 ;  /* 0x00000000330472ca */ /* 0x000fda00000e0000 */
[----:B------:R-:W-:-:S09]  /*9b50*/  UISETP.NE.AND UP0, UPT, UR4, URZ, UPT ;  /* 0x000000ff0400728c */ /* 0x000fd2000bf05270 */
[----:B------:R-:W-:Y:S05]  /*9b60*/  BRA.U !UP0, `(.L_x_168) ;  /* 0x0000000108487547 */ /* 0x000fea000b800000 */
[----:B------:R-:W2:Y:S02]  /*9b70*/  LDCU.64 UR4, c[0x0][0x890] ;  /* 0x00011200ff0477ac */ /* 0x000ea40008000a00 */
[----:B--2---:R-:W-:-:S04]  /*9b80*/  UISETP.NE.U32.AND UP0, UPT, UR4, URZ, UPT ;  /* 0x000000ff0400728c */ /* 0x004fc8000bf05070 */
[----:B------:R-:W-:-:S09]  /*9b90*/  UISETP.NE.AND.EX UP0, UPT, UR5, URZ, UPT, UP0 ;  /* 0x000000ff0500728c */ /* 0x000fd2000bf05300 */
[----:B------:R-:W-:Y:S05]  /*9ba0*/  BRA.U UP0, `(.L_x_169) ;  /* 0x00000001000c7547 */ /* 0x000fea000b800000 */
[----:B------:R-:W-:-:S13]  /*9bb0*/  FSETP.NEU.AND P0, PT, R27, RZ, PT ;  /* 0x000000ff1b00720b */ /* 0x000fda0003f0d000 */
[----:B------:R-:W-:Y:S05]  /*9bc0*/  @!P0 EXIT ;  /* 0x000000000000894d */ /* 0x000fea0003800000 */
[----:B------:R-:W-:Y:S05]  /*9bd0*/  BRA `(.L_x_168) ;  /* 0x00000000002c7947 */ /* 0x000fea0003800000 */
.L_x_169:
[----:B------:R-:W-:Y:S01]  /*9be0*/  ISETP.NE.AND P0, PT, R54, RZ, PT ;  /* 0x000000ff3600720c */ /* 0x000fe20003f05270 */
[----:B------:R-:W-:-:S12]  /*9bf0*/  BSSY.RECONVERGENT B0, `(.L_x_168) ;  /* 0x0000009000007945 */ /* 0x000fd80003800200 */
[----:B------:R-:W-:Y:S05]  /*9c00*/  @P0 BRA `(.L_x_170) ;  /* 0x0000000000140947 */ /* 0x000fea0003800000 */
[----:B------:R-:W2:Y:S02]  /*9c10*/  LDCU.64 UR4, c[0x0][0x888] ;  /* 0x00011100ff0477ac */ /* 0x000ea40008000a00 */
[----:B--2---:R-:W-:-:S04]  /*9c20*/  ISETP.NE.U32.AND P0, PT, RZ, UR4, PT ;  /* 0x00000004ff007c0c */ /* 0x004fc8000bf05070 */
[----:B------:R-:W-:-:S13]  /*9c30*/  ISETP.NE.AND.EX P0, PT, RZ, UR5, PT, P0 ;  /* 0x00000005ff007c0c */ /* 0x000fda000bf05300 */
[----:B------:R-:W-:Y:S05]  /*9c40*/  @!P0 EXIT ;  /* 0x000000000000894d */ /* 0x000fea0003800000 */
[----:B------:R-:W-:Y:S05]  /*9c50*/  BRA `(.L_x_171) ;  /* 0x0000000000087947 */ /* 0x000fea0003800000 */
.L_x_170:
[----:B------:R-:W-:-:S13]  /*9c60*/  FSETP.NEU.AND P0, PT, R27, RZ, PT ;  /* 0x000000ff1b00720b */ /* 0x000fda0003f0d000 */
[----:B------:R-:W-:Y:S05]  /*9c70*/  @!P0 EXIT ;  /* 0x000000000000894d */ /* 0x000fea0003800000 */
.L_x_171:
[----:B------:R-:W-:Y:S05]  /*9c80*/  BSYNC.RECONVERGENT B0 ;  /* 0x0000000000007941 */ /* 0x000fea0003800200 */
.L_x_168:
[----:B------:R-:W-:Y:S01]  /*9c90*/  ULEA UR4, UR46, UR43, 0x3 ;  /* 0x0000002b2e047291 */ /* 0x000fe2000f8e18ff */
[----:B------:R-:W-:-:S04]  /*9ca0*/  DEPBAR.LE SB0, 0x0 ;  /* 0x000080000000791a */ /* 0x000fc80000000000 */
[----:B------:R-:W-:-:S04]  /*9cb0*/  UIADD3 UR4, UPT, UPT, UR4, 0x1c0, URZ ;  /* 0x000001c004047890 */ /* 0x000fc8000fffe0ff */
[----:B------:R-:W-:-:S09]  /*9cc0*/  UPRMT UR4, UR47, 0x654, UR4 ;  /* 0x000006542f047896 */ /* 0x000fd20008000004 */
[----:B------:R-:W-:Y:S01]  /*9cd0*/  SYNCS.ARRIVE.TRANS64.RED.A1T0 RZ, [UR4], RZ ;  /* 0x000000ffffff79a7 */ /* 0x000fe20008100404 */
[----:B------:R-:W-:Y:S05]  /*9ce0*/  EXIT ;  /* 0x000000000000794d */ /* 0x000fea0003800000 */
.L_x_25:
[----:B--2---:R2:W3:Y:S02]  /*9cf0*/  SYNCS.PHASECHK.TRANS64.TRYWAIT P0, [R0+URZ+0x260], R2 ;  /* 0x00026002000075a7 */ /* 0x0044e400080011ff */
[----:B---3--:R-:W-:Y:S05]  /*9d00*/  @!P0 NANOSLEEP.SYNCS 0x989680 ;  /* 0x009896800000895d */ /* 0x008fea0003900000 */
[----:B------:R-:W3:Y:S02]  /*9d10*/  @!P0 SYNCS.PHASECHK.TRANS64 P0, [R0+URZ+0x260], R2 ;  /* 0x00026002000085a7 */ /* 0x000ee400080010ff */
[----:B---3--:R-:W-:Y:S05]  /*9d20*/  @!P0 BRA `(.L_x_25) ;  /* 0xfffffffc00f08947 */ /* 0x008fea000383ffff */
[----:B------:R-:W-:Y:S05]  /*9d30*/  BRA `(.L_x_172) ;  /* 0xffffff7c00e87947 */ /* 0x000fea000383ffff */
.L_x_28:
[----:B-1----:R-:W-:-:S07]  /*9d40*/  MOV R0, UR33 ;  /* 0x0000002100007c02 */ /* 0x002fce0008000f00 */
.L_x_173:
[----:B-1----:R1:W2:Y:S02]  /*9d50*/  SYNCS.PHASECHK.TRANS64.TRYWAIT P0, [R0+URZ+0xd0], R3 ;  /* 0x0000d003000075a7 */ /* 0x0022a400080011ff */
[----:B--2---:R-:W-:Y:S05]  /*9d60*/  @!P0 NANOSLEEP.SYNCS 0x989680 ;  /* 0x009896800000895d */ /* 0x004fea0003900000 */
[----:B------:R-:W2:Y:S02]  /*9d70*/  @!P0 SYNCS.PHASECHK.TRANS64 P0, [R0+URZ+0xd0], R3 ;  /* 0x0000d003000085a7 */ /* 0x000ea400080010ff */
[----:B--2---:R-:W-:Y:S05]  /*9d80*/  @!P0 BRA `(.L_x_173) ;  /* 0xfffffffc00f08947 */ /* 0x004fea000383ffff */
[----:B------:R-:W-:Y:S05]  /*9d90*/  BRA `(.L_x_27) ;  /* 0xffffff80003c7947 */ /* 0x000fea000383ffff */
.L_x_35:
[----:B-1----:R-:W-:-:S07]  /*9da0*/  MOV R0, UR17 ;  /* 0x0000001100007c02 */ /* 0x002fce0008000f00 */
.L_x_174:
[----:B-1----:R1:W2:Y:S02]  /*9db0*/  SYNCS.PHASECHK.TRANS64.TRYWAIT P0, [R0+URZ+0xd0], R3 ;  /* 0x0000d003000075a7 */ /* 0x0022a400080011ff */
[----:B--2---:R-:W-:Y:S05]  /*9dc0*/  @!P0 NANOSLEEP.SYNCS 0x989680 ;  /* 0x009896800000895d */ /* 0x004fea0003900000 */
[----:B------:R-:W2:Y:S02]  /*9dd0*/  @!P0 SYNCS.PHASECHK.TRANS64 P0, [R0+URZ+0xd0], R3 ;  /* 0x0000d003000085a7 */ /* 0x000ea400080010ff */
[----:B--2---:R-:W-:Y:S05]  /*9de0*/  @!P0 BRA `(.L_x_174) ;  /* 0xfffffffc00f08947 */ /* 0x004fea000383ffff */
[----:B------:R-:W-:Y:S05]  /*9df0*/  BRA `(.L_x_34) ;  /* 0xffffff8400007947 */ /* 0x000fea000383ffff */
.L_x_40:
[----:B-1----:R1:W2:Y:S02]  /*9e00*/  SYNCS.PHASECHK.TRANS64.TRYWAIT P0, [R3+URZ+0x1f0], R0 ;  /* 0x0001f000030075a7 */ /* 0x0022a400080011ff */
[----:B--2---:R-:W-:Y:S05]  /*9e10*/  @!P0 NANOSLEEP.SYNCS 0x989680 ;  /* 0x009896800000895d */ /* 0x004fea0003900000 */
[----:B------:R-:W2:Y:S02]  /*9e20*/  @!P0 SYNCS.PHASECHK.TRANS64 P0, [R3+URZ+0x1f0], R0 ;  /* 0x0001f000030085a7 */ /* 0x000ea400080010ff */
[----:B--2---:R-:W-:Y:S05]  /*9e30*/  @!P0 BRA `(.L_x_40) ;  /* 0xfffffffc00f08947 */ /* 0x004fea000383ffff */
[----:B------:R-:W-:Y:S05]  /*9e40*/  BRA `(.L_x_175) ;  /* 0xffffff8400ac7947 */ /* 0x000fea000383ffff */
.L_x_44:
[----:B------:R-:W-:-:S07]  /*9e50*/  MOV R0, UR4 ;  /* 0x0000000400007c02 */ /* 0x000fce0008000f00 */
.L_x_176:
[----:B-1----:R1:W2:Y:S02]  /*9e60*/  SYNCS.PHASECHK.TRANS64.TRYWAIT P0, [R0+URZ], R2 ;  /* 0x00000002000075a7 */ /* 0x0022a400080011ff */
[----:B--2---:R-:W-:Y:S05]  /*9e70*/  @!P0 NANOSLEEP.SYNCS 0x989680 ;  /* 0x009896800000895d */ /* 0x004fea0003900000 */
[----:B------:R-:W2:Y:S02]  /*9e80*/  @!P0 SYNCS.PHASECHK.TRANS64 P0, [R0+URZ], R2 ;  /* 0x00000002000085a7 */ /* 0x000ea400080010ff */
[----:B--2---:R-:W-:Y:S05]  /*9e90*/  @!P0 BRA `(.L_x_176) ;  /* 0xfffffffc00f08947 */ /* 0x004fea000383ffff */
[----:B------:R-:W-:Y:S05]  /*9ea0*/  BRA `(.L_x_177) ;  /* 0xffffff8c00547947 */ /* 0x000fea000383ffff */
.L_x_45:
[----:B------:R-:W-:-:S07]  /*9eb0*/  MOV R0, UR5 ;  /* 0x0000000500007c02 */ /* 0x000fce0008000f00 */
.L_x_178:
[----:B-1----:R1:W2:Y:S02]  /*9ec0*/  SYNCS.PHASECHK.TRANS64.TRYWAIT P0, [R0+URZ], R3 ;  /* 0x00000003000075a7 */ /* 0x0022a400080011ff */
[----:B--2---:R-:W-:Y:S05]  /*9ed0*/  @!P0 NANOSLEEP.SYNCS 0x989680 ;  /* 0x009896800000895d */ /* 0x004fea0003900000 */
[----:B------:R-:W2:Y:S02]  /*9ee0*/  @!P0 SYNCS.PHASECHK.TRANS64 P0, [R0+URZ], R3 ;  /* 0x00000003000085a7 */ /* 0x000ea400080010ff */
[----:B--2---:R-:W-:Y:S05]  /*9ef0*/  @!P0 BRA `(.L_x_178) ;  /* 0xfffffffc00f08947 */ /* 0x004fea000383ffff */
[----:B------:R-:W-:Y:S05]  /*9f00*/  BRA `(.L_x_179) ;  /* 0xffffff8c00607947 */ /* 0x000fea000383ffff */
.L_x_46:
[----:B------:R-:W-:-:S07]  /*9f10*/  MOV R0, UR5 ;  /* 0x0000000500007c02 */ /* 0x000fce0008000f00 */
.L_x_180:
[----:B-1----:R1:W2:Y:S02]  /*9f20*/  SYNCS.PHASECHK.TRANS64.TRYWAIT P0, [R0+URZ], R3 ;  /* 0x00000003000075a7 */ /* 0x0022a400080011ff */
[----:B--2---:R-:W-:Y:S05]  /*9f30*/  @!P0 NANOSLEEP.SYNCS 0x989680 ;  /* 0x009896800000895d */ /* 0x004fea0003900000 */
[----:B------:R-:W2:Y:S02]  /*9f40*/  @!P0 SYNCS.PHASECHK.TRANS64 P0, [R0+URZ], R3 ;  /* 0x00000003000085a7 */ /* 0x000ea400080010ff */
[----:B--2---:R-:W-:Y:S05]  /*9f50*/  @!P0 BRA `(.L_x_180) ;  /* 0xfffffffc00f08947 */ /* 0x004fea000383ffff */
[----:B------:R-:W-:Y:S05]  /*9f60*/  BRA `(.L_x_181) ;  /* 0xffffff8c006c7947 */ /* 0x000fea000383ffff */
.L_x_47:
[----:B------:R-:W-:-:S07]  /*9f70*/  MOV R0, UR5 ;  /* 0x0000000500007c02 */ /* 0x000fce0008000f00 */
.L_x_182:
[----:B-1----:R1:W2:Y:S02]  /*9f80*/  SYNCS.PHASECHK.TRANS64.TRYWAIT P0, [R0+URZ], R3 ;  /* 0x00000003000075a7 */ /* 0x0022a400080011ff */
[----:B--2---:R-:W-:Y:S05]  /*9f90*/  @!P0 NANOSLEEP.SYNCS 0x989680 ;  /* 0x009896800000895d */ /* 0x004fea0003900000 */
[----:B------:R-:W2:Y:S02]  /*9fa0*/  @!P0 SYNCS.PHASECHK.TRANS64 P0, [R0+URZ], R3 ;  /* 0x00000003000085a7 */ /* 0x000ea400080010ff */
[----:B--2---:R-:W-:Y:S05]  /*9fb0*/  @!P0 BRA `(.L_x_182) ;  /* 0xfffffffc00f08947 */ /* 0x004fea000383ffff */
[----:B------:R-:W-:Y:S05]  /*9fc0*/  BRA `(.L_x_183) ;  /* 0xffffff8c00787947 */ /* 0x000fea000383ffff */
.L_x_48:
[----:B------:R-:W-:-:S07]  /*9fd0*/  MOV R0, UR5 ;  /* 0x0000000500007c02 */ /* 0x000fce0008000f00 */
.L_x_184:
[----:B-1----:R1:W2:Y:S02]  /*9fe0*/  SYNCS.PHASECHK.TRANS64.TRYWAIT P0, [R0+URZ], R3 ;  /* 0x00000003000075a7 */ /* 0x0022a400080011ff */
[----:B--2---:R-:W-:Y:S05]  /*9ff0*/  @!P0 NANOSLEEP.SYNCS 0x989680 ;  /* 0x009896800000895d */ /* 0x004fea0003900000 */
[----:B------:R-:W2:Y:S02]  /*a000*/  @!P0 SYNCS.PHASECHK.TRANS64 P0, [R0+URZ], R3 ;  /* 0x00000003000085a7 */ /* 0x000ea400080010ff */
[----:B--2---:R-:W-:Y:S05]  /*a010*/  @!P0 BRA `(.L_x_184) ;  /* 0xfffffffc00f08947 */ /* 0x004fea000383ffff */
[----:B------:R-:W-:Y:S05]  /*a020*/  BRA `(.L_x_185) ;  /* 0xffffff8c00847947 */ /* 0x000fea000383ffff */
.L_x_49:
[----:B------:R-:W-:-:S07]  /*a030*/  MOV R0, UR5 ;  /* 0x0000000500007c02 */ /* 0x000fce0008000f00 */
.L_x_186:
[----:B-1----:R1:W2:Y:S02]  /*a040*/  SYNCS.PHASECHK.TRANS64.TRYWAIT P0, [R0+URZ], R3 ;  /* 0x00000003000075a7 */ /* 0x0022a400080011ff */
[----:B--2---:R-:W-:Y:S05]  /*a050*/  @!P0 NANOSLEEP.SYNCS 0x989680 ;  /* 0x009896800000895d */ /* 0x004fea0003900000 */
[----:B------:R-:W2:Y:S02]  /*a060*/  @!P0 SYNCS.PHASECHK.TRANS64 P0, [R0+URZ], R3 ;  /* 0x00000003000085a7 */ /* 0x000ea400080010ff */
[----:B--2---:R-:W-:Y:S05]  /*a070*/  @!P0 BRA `(.L_x_186) ;  /* 0xfffffffc00f08947 */ /* 0x004fea000383ffff */
[----:B------:R-:W-:Y:S05]  /*a080*/  BRA `(.L_x_187) ;  /* 0xffffff8c00907947 */ /* 0x000fea000383ffff */
.L_x_50:
[----:B------:R-:W-:-:S07]  /*a090*/  MOV R0, UR5 ;  /* 0x0000000500007c02 */ /* 0x000fce0008000f00 */
.L_x_188:
[----:B-1----:R1:W2:Y:S02]  /*a0a0*/  SYNCS.PHASECHK.TRANS64.TRYWAIT P0, [R0+URZ], R3 ;  /* 0x00000003000075a7 */ /* 0x0022a400080011ff */
[----:B--2---:R-:W-:Y:S05]  /*a0b0*/  @!P0 NANOSLEEP.SYNCS 0x989680 ;  /* 0x009896800000895d */ /* 0x004fea0003900000 */
[----:B------:R-:W2:Y:S02]  /*a0c0*/  @!P0 SYNCS.PHASECHK.TRANS64 P0, [R0+URZ], R3 ;  /* 0x00000003000085a7 */ /* 0x000ea400080010ff */
[----:B--2---:R-:W-:Y:S05]  /*a0d0*/  @!P0 BRA `(.L_x_188) ;  /* 0xfffffffc00f08947 */ /* 0x004fea000383ffff */
[----:B------:R-:W-:Y:S05]  /*a0e0*/  BRA `(.L_x_189) ;  /* 0xffffff8c009c7947 */ /* 0x000fea000383ffff */
.L_x_51:
[----:B------:R-:W-:-:S07]  /*a0f0*/  MOV R0, UR5 ;  /* 0x0000000500007c02 */ /* 0x000fce0008000f00 */
.L_x_190:
[----:B-1----:R1:W2:Y:S02]  /*a100*/  SYNCS.PHASECHK.TRANS64.TRYWAIT P0, [R0+URZ], R3 ;  /* 0x00000003000075a7 */ /* 0x0022a400080011ff */
[----:B--2---:R-:W-:Y:S05]  /*a110*/  @!P0 NANOSLEEP.SYNCS 0x989680 ;  /* 0x009896800000895d */ /* 0x004fea0003900000 */
[----:B------:R-:W2:Y:S02]  /*a120*/  @!P0 SYNCS.PHASECHK.TRANS64 P0, [R0+URZ], R3 ;  /* 0x00000003000085a7 */ /* 0x000ea400080010ff */
[----:B--2---:R-:W-:Y:S05]  /*a130*/  @!P0 BRA `(.L_x_190) ;  /* 0xfffffffc00f08947 */ /* 0x004fea000383ffff */
[----:B------:R-:W-:Y:S05]  /*a140*/  BRA `(.L_x_191) ;  /* 0xffffff8c00a87947 */ /* 0x000fea000383ffff */
.L_x_52:
[----:B------:R-:W-:-:S07]  /*a150*/  MOV R0, UR5 ;  /* 0x0000000500007c02 */ /* 0x000fce0008000f00 */
.L_x_192:
[----:B-1----:R1:W2:Y:S02]  /*a160*/  SYNCS.PHASECHK.TRANS64.TRYWAIT P0, [R0+URZ], R3 ;  /* 0x00000003000075a7 */ /* 0x0022a400080011ff */
[----:B--2---:R-:W-:Y:S05]  /*a170*/  @!P0 NANOSLEEP.SYNCS 0x989680 ;  /* 0x009896800000895d */ /* 0x004fea0003900000 */
[----:B------:R-:W2:Y:S02]  /*a180*/  @!P0 SYNCS.PHASECHK.TRANS64 P0, [R0+URZ], R3 ;  /* 0x00000003000085a7 */ /* 0x000ea400080010ff */
[----:B--2---:R-:W-:Y:S05]  /*a190*/  @!P0 BRA `(.L_x_192) ;  /* 0xfffffffc00f08947 */ /* 0x004fea000383ffff */
[----:B------:R-:W-:Y:S05]  /*a1a0*/  BRA `(.L_x_193) ;  /* 0xffffff8c00b47947 */ /* 0x000fea000383ffff */
.L_x_53:
[----:B------:R-:W-:-:S07]  /*a1b0*/  MOV R0, UR5 ;  /* 0x0000000500007c02 */ /* 0x000fce0008000f00 */
.L_x_194:
[----:B-1----:R1:W2:Y:S02]  /*a1c0*/  SYNCS.PHASECHK.TRANS64.TRYWAIT P0, [R0+URZ], R3 ;  /* 0x00000003000075a7 */ /* 0x0022a400080011ff */
[----:B--2---:R-:W-:Y:S05]  /*a1d0*/  @!P0 NANOSLEEP.SYNCS 0x989680 ;  /* 0x009896800000895d */ /* 0x004fea0003900000 */
[----:B------:R-:W2:Y:S02]  /*a1e0*/  @!P0 SYNCS.PHASECHK.TRANS64 P0, [R0+URZ], R3 ;  /* 0x00000003000085a7 */ /* 0x000ea400080010ff */
[----:B--2---:R-:W-:Y:S05]  /*a1f0*/  @!P0 BRA `(.L_x_194) ;  /* 0xfffffffc00f08947 */ /* 0x004fea000383ffff */
[----:B------:R-:W-:Y:S05]  /*a200*/  BRA `(.L_x_195) ;  /* 0xffffff8c00c07947 */ /* 0x000fea000383ffff */
.L_x_54:
[----:B------:R-:W-:-:S07]  /*a210*/  MOV R0, UR5 ;  /* 0x0000000500007c02 */ /* 0x000fce0008000f00 */
.L_x_196:
[----:B-1----:R1:W2:Y:S02]  /*a220*/  SYNCS.PHASECHK.TRANS64.TRYWAIT P0, [R0+URZ], R3 ;  /* 0x00000003000075a7 */ /* 0x0022a400080011ff */
[----:B--2---:R-:W-:Y:S05]  /*a230*/  @!P0 NANOSLEEP.SYNCS 0x989680 ;  /* 0x009896800000895d */ /* 0x004fea0003900000 */
[----:B------:R-:W2:Y:S02]  /*a240*/  @!P0 SYNCS.PHASECHK.TRANS64 P0, [R0+URZ], R3 ;  /* 0x00000003000085a7 */ /* 0x000ea400080010ff */
[----:B--2---:R-:W-:Y:S05]  /*a250*/  @!P0 BRA `(.L_x_196) ;  /* 0xfffffffc00f08947 */ /* 0x004fea000383ffff */
[----:B------:R-:W-:Y:S05]  /*a260*/  BRA `(.L_x_197) ;  /* 0xffffff8c00cc7947 */ /* 0x000fea000383ffff */
.L_x_55:
[----:B------:R-:W-:-:S07]  /*a270*/  MOV R0, UR5 ;  /* 0x0000000500007c02 */ /* 0x000fce0008000f00 */
.L_x_198:
[----:B-1----:R1:W2:Y:S02]  /*a280*/  SYNCS.PHASECHK.TRANS64.TRYWAIT P0, [R0+URZ], R3 ;  /* 0x00000003000075a7 */ /* 0x0022a400080011ff */
[----:B--2---:R-:W-:Y:S05]  /*a290*/  @!P0 NANOSLEEP.SYNCS 0x989680 ;  /* 0x009896800000895d */ /* 0x004fea0003900000 */
[----:B------:R-:W2:Y:S02]  /*a2a0*/  @!P0 SYNCS.PHASECHK.TRANS64 P0, [R0+URZ], R3 ;  /* 0x00000003000085a7 */ /* 0x000ea400080010ff */
[----:B--2---:R-:W-:Y:S05]  /*a2b0*/  @!P0 BRA `(.L_x_198) ;  /* 0xfffffffc00f08947 */ /* 0x004fea000383ffff */
[----:B------:R-:W-:Y:S05]  /*a2c0*/  BRA `(.L_x_199) ;  /* 0xffffff8c00d87947 */ /* 0x000fea000383ffff */
.L_x_56:
[----:B------:R-:W-:-:S07]  /*a2d0*/  MOV R0, UR5 ;  /* 0x0000000500007c02 */ /* 0x000fce0008000f00 */
.L_x_200:
[----:B-1----:R1:W2:Y:S02]  /*a2e0*/  SYNCS.PHASECHK.TRANS64.TRYWAIT P0, [R0+URZ], R3 ;  /* 0x00000003000075a7 */ /* 0x0022a400080011ff */
[----:B--2---:R-:W-:Y:S05]  /*a2f0*/  @!P0 NANOSLEEP.SYNCS 0x989680 ;  /* 0x009896800000895d */ /* 0x004fea0003900000 */
[----:B------:R-:W2:Y:S02]  /*a300*/  @!P0 SYNCS.PHASECHK.TRANS64 P0, [R0+URZ], R3 ;  /* 0x00000003000085a7 */ /* 0x000ea400080010ff */
[----:B--2---:R-:W-:Y:S05]  /*a310*/  @!P0 BRA `(.L_x_200) ;  /* 0xfffffffc00f08947 */ /* 0x004fea000383ffff */
[----:B------:R-:W-:Y:S05]  /*a320*/  BRA `(.L_x_201) ;  /* 0xffffff8c00e47947 */ /* 0x000fea000383ffff */
.L_x_57:
[----:B------:R-:W-:-:S07]  /*a330*/  MOV R0, UR5 ;  /* 0x0000000500007c02 */ /* 0x000fce0008000f00 */
.L_x_202:
[----:B-1----:R1:W2:Y:S02]  /*a340*/  SYNCS.PHASECHK.TRANS64.TRYWAIT P0, [R0+URZ], R3 ;  /* 0x00000003000075a7 */ /* 0x0022a400080011ff */
[----:B--2---:R-:W-:Y:S05]  /*a350*/  @!P0 NANOSLEEP.SYNCS 0x989680 ;  /* 0x009896800000895d */ /* 0x004fea0003900000 */
[----:B------:R-:W2:Y:S02]  /*a360*/  @!P0 SYNCS.PHASECHK.TRANS64 P0, [R0+URZ], R3 ;  /* 0x00000003000085a7 */ /* 0x000ea400080010ff */
[----:B--2---:R-:W-:Y:S05]  /*a370*/  @!P0 BRA `(.L_x_202) ;  /* 0xfffffffc00f08947 */ /* 0x004fea000383ffff */
[----:B------:R-:W-:Y:S05]  /*a380*/  BRA `(.L_x_203) ;  /* 0xffffff8c00f07947 */ /* 0x000fea000383ffff */
.L_x_58:
[----:B------:R-:W-:-:S07]  /*a390*/  MOV R0, UR5 ;  /* 0x0000000500007c02 */ /* 0x000fce0008000f00 */
.L_x_204:
[----:B-1----:R1:W2:Y:S02]  /*a3a0*/  SYNCS.PHASECHK.TRANS64.TRYWAIT P0, [R0+URZ], R3 ;  /* 0x00000003000075a7 */ /* 0x0022a400080011ff */
[----:B--2---:R-:W-:Y:S05]  /*a3b0*/  @!P0 NANOSLEEP.SYNCS 0x989680 ;  /* 0x009896800000895d */ /* 0x004fea0003900000 */
[----:B------:R-:W2:Y:S02]  /*a3c0*/  @!P0 SYNCS.PHASECHK.TRANS64 P0, [R0+URZ], R3 ;  /* 0x00000003000085a7 */ /* 0x000ea400080010ff */
[----:B--2---:R-:W-:Y:S05]  /*a3d0*/  @!P0 BRA `(.L_x_204) ;  /* 0xfffffffc00f08947 */ /* 0x004fea000383ffff */
[----:B------:R-:W-:Y:S05]  /*a3e0*/  BRA `(.L_x_205) ;  /* 0xffffff8c00fc7947 */ /* 0x000fea000383ffff */
.L_x_59:
[----:B------:R-:W-:-:S07]  /*a3f0*/  MOV R0, UR5 ;  /* 0x0000000500007c02 */ /* 0x000fce0008000f00 */
.L_x_206:
[----:B-1----:R1:W2:Y:S02]  /*a400*/  SYNCS.PHASECHK.TRANS64.TRYWAIT P0, [R0+URZ], R3 ;  /* 0x00000003000075a7 */ /* 0x0022a400080011ff */
[----:B--2---:R-:W-:Y:S05]  /*a410*/  @!P0 NANOSLEEP.SYNCS 0x989680 ;  /* 0x009896800000895d */ /* 0x004fea0003900000 */
[----:B------:R-:W2:Y:S02]  /*a420*/  @!P0 SYNCS.PHASECHK.TRANS64 P0, [R0+URZ], R3 ;  /* 0x00000003000085a7 */ /* 0x000ea400080010ff */
[----:B--2---:R-:W-:Y:S05]  /*a430*/  @!P0 BRA `(.L_x_206) ;  /* 0xfffffffc00f08947 */ /* 0x004fea000383ffff */
[----:B------:R-:W-:Y:S05]  /*a440*/  BRA `(.L_x_207) ;  /* 0xffffff9000087947 */ /* 0x000fea000383ffff */
.L_x_60:
[----:B------:R-:W-:-:S07]  /*a450*/  MOV R0, UR5 ;  /* 0x0000000500007c02 */ /* 0x000fce0008000f00 */
.L_x_208:
[----:B-1----:R1:W2:Y:S02]  /*a460*/  SYNCS.PHASECHK.TRANS64.TRYWAIT P0, [R0+URZ], R3 ;  /* 0x00000003000075a7 */ /* 0x0022a400080011ff */
[----:B--2---:R-:W-:Y:S05]  /*a470*/  @!P0 NANOSLEEP.SYNCS 0x989680 ;  /* 0x009896800000895d */ /* 0x004fea0003900000 */
[----:B------:R-:W2:Y:S02]  /*a480*/  @!P0 SYNCS.PHASECHK.TRANS64 P0, [R0+URZ], R3 ;  /* 0x00000003000085a7 */ /* 0x000ea400080010ff */
[----:B--2---:R-:W-:Y:S05]  /*a490*/  @!P0 BRA `(.L_x_208) ;  /* 0xfffffffc00f08947 */ /* 0x004fea000383ffff */
[----:B------:R-:W-:Y:S05]  /*a4a0*/  BRA `(.L_x_209) ;  /* 0xffffff9000147947 */ /* 0x000fea000383ffff */
.L_x_61:
[----:B------:R-:W-:-:S07]  /*a4b0*/  MOV R0, UR5 ;  /* 0x0000000500007c02 */ /* 0x000fce0008000f00 */
.L_x_210:
[----:B-1----:R1:W2:Y:S02]  /*a4c0*/  SYNCS.PHASECHK.TRANS64.TRYWAIT P0, [R0+URZ], R3 ;  /* 0x00000003000075a7 */ /* 0x0022a400080011ff */
[----:B--2---:R-:W-:Y:S05]  /*a4d0*/  @!P0 NANOSLEEP.SYNCS 0x989680 ;  /* 0x009896800000895d */ /* 0x004fea0003900000 */
[----:B------:R-:W2:Y:S02]  /*a4e0*/  @!P0 SYNCS.PHASECHK.TRANS64 P0, [R0+URZ], R3 ;  /* 0x00000003000085a7 */ /* 0x000ea400080010ff */
[----:B--2---:R-:W-:Y:S05]  /*a4f0*/  @!P0 BRA `(.L_x_210) ;  /* 0xfffffffc00f08947 */ /* 0x004fea000383ffff */
[----:B------:R-:W-:Y:S05]  /*a500*/  BRA `(.L_x_211) ;  /* 0xffffff9000207947 */ /* 0x000fea000383ffff */
.L_x_62:
[----:B------:R-:W-:-:S07]  /*a510*/  MOV R0, UR5 ;  /* 0x0000000500007c02 */ /* 0x000fce0008000f00 */
.L_x_212:
[----:B-1----:R1:W2:Y:S02]  /*a520*/  SYNCS.PHASECHK.TRANS64.TRYWAIT P0, [R0+URZ], R3 ;  /* 0x00000003000075a7 */ /* 0x0022a400080011ff */
[----:B--2---:R-:W-:Y:S05]  /*a530*/  @!P0 NANOSLEEP.SYNCS 0x989680 ;  /* 0x009896800000895d */ /* 0x004fea0003900000 */
[----:B------:R-:W2:Y:S02]  /*a540*/  @!P0 SYNCS.PHASECHK.TRANS64 P0, [R0+URZ], R3 ;  /* 0x00000003000085a7 */ /* 0x000ea400080010ff */
[----:B--2---:R-:W-:Y:S05]  /*a550*/  @!P0 BRA `(.L_x_212) ;  /* 0xfffffffc00f08947 */ /* 0x004fea000383ffff */
[----:B------:R-:W-:Y:S05]  /*a560*/  BRA `(.L_x_213) ;  /* 0xffffff90002c7947 */ /* 0x000fea000383ffff */
.L_x_63:
[----:B------:R-:W-:-:S07]  /*a570*/  MOV R0, UR5 ;  /* 0x0000000500007c02 */ /* 0x000fce0008000f00 */
.L_x_214:
[----:B-1----:R1:W2:Y:S02]  /*a580*/  SYNCS.PHASECHK.TRANS64.TRYWAIT P0, [R0+URZ], R3 ;  /* 0x00000003000075a7 */ /* 0x0022a400080011ff */
[----:B--2---:R-:W-:Y:S05]  /*a590*/  @!P0 NANOSLEEP.SYNCS 0x989680 ;  /* 0x009896800000895d */ /* 0x004fea0003900000 */
[----:B------:R-:W2:Y:S02]  /*a5a0*/  @!P0 SYNCS.PHASECHK.TRANS64 P0, [R0+URZ], R3 ;  /* 0x00000003000085a7 */ /* 0x000ea400080010ff */
[----:B--2---:R-:W-:Y:S05]  /*a5b0*/  @!P0 BRA `(.L_x_214) ;  /* 0xfffffffc00f08947 */ /* 0x004fea000383ffff */
[----:B------:R-:W-:Y:S05]  /*a5c0*/  BRA `(.L_x_215) ;  /* 0xffffff9000387947 */ /* 0x000fea000383ffff */
.L_x_64:
[----:B------:R-:W-:-:S07]  /*a5d0*/  MOV R0, UR5 ;  /* 0x0000000500007c02 */ /* 0x000fce0008000f00 */
.L_x_216:
[----:B-1----:R1:W2:Y:S02]  /*a5e0*/  SYNCS.PHASECHK.TRANS64.TRYWAIT P0, [R0+URZ], R3 ;  /* 0x00000003000075a7 */ /* 0x0022a400080011ff */
[----:B--2---:R-:W-:Y:S05]  /*a5f0*/  @!P0 NANOSLEEP.SYNCS 0x989680 ;  /* 0x009896800000895d */ /* 0x004fea0003900000 */
[----:B------:R-:W2:Y:S02]  /*a600*/  @!P0 SYNCS.PHASECHK.TRANS64 P0, [R0+URZ], R3 ;  /* 0x00000003000085a7 */ /* 0x000ea400080010ff */
[----:B--2---:R-:W-:Y:S05]  /*a610*/  @!P0 BRA `(.L_x_216) ;  /* 0xfffffffc00f08947 */ /* 0x004fea000383ffff */
[----:B------:R-:W-:Y:S05]  /*a620*/  BRA `(.L_x_217) ;  /* 0xffffff9000447947 */ /* 0x000fea000383ffff */
.L_x_65:
[----:B------:R-:W-:-:S07]  /*a630*/  MOV R0, UR5 ;  /* 0x0000000500007c02 */ /* 0x000fce0008000f00 */
.L_x_218:
[----:B-1----:R1:W2:Y:S02]  /*a640*/  SYNCS.PHASECHK.TRANS64.TRYWAIT P0, [R0+URZ], R3 ;  /* 0x00000003000075a7 */ /* 0x0022a400080011ff */
[----:B--2---:R-:W-:Y:S05]  /*a650*/  @!P0 NANOSLEEP.SYNCS 0x989680 ;  /* 0x009896800000895d */ /* 0x004fea0003900000 */
[----:B------:R-:W2:Y:S02]  /*a660*/  @!P0 SYNCS.PHASECHK.TRANS64 P0, [R0+URZ], R3 ;  /* 0x00000003000085a7 */ /* 0x000ea400080010ff */
[----:B--2---:R-:W-:Y:S05]  /*a670*/  @!P0 BRA `(.L_x_218) ;  /* 0xfffffffc00f08947 */ /* 0x004fea000383ffff */
[----:B------:R-:W-:Y:S05]  /*a680*/  BRA `(.L_x_219) ;  /* 0xffffff9000507947 */ /* 0x000fea000383ffff */
.L_x_66:
[----:B------:R-:W-:-:S07]  /*a690*/  MOV R0, UR5 ;  /* 0x0000000500007c02 */ /* 0x000fce0008000f00 */
.L_x_220:
[----:B-1----:R1:W2:Y:S02]  /*a6a0*/  SYNCS.PHASECHK.TRANS64.TRYWAIT P0, [R0+URZ], R3 ;  /* 0x00000003000075a7 */ /* 0x0022a400080011ff */
[----:B--2---:R-:W-:Y:S05]  /*a6b0*/  @!P0 NANOSLEEP.SYNCS 0x989680 ;  /* 0x009896800000895d */ /* 0x004fea0003900000 */
[----:B------:R-:W2:Y:S02]  /*a6c0*/  @!P0 SYNCS.PHASECHK.TRANS64 P0, [R0+URZ], R3 ;  /* 0x00000003000085a7 */ /* 0x000ea400080010ff */
[----:B--2---:R-:W-:Y:S05]  /*a6d0*/  @!P0 BRA `(.L_x_220) ;  /* 0xfffffffc00f08947 */ /* 0x004fea000383ffff */
[----:B------:R-:W-:Y:S05]  /*a6e0*/  BRA `(.L_x_221) ;  /* 0xffffff90005c7947 */ /* 0x000fea000383ffff */
.L_x_67:
[----:B------:R-:W-:-:S07]  /*a6f0*/  MOV R0, UR5 ;  /* 0x0000000500007c02 */ /* 0x000fce0008000f00 */
.L_x_222:
[----:B-1----:R1:W2:Y:S02]  /*a700*/  SYNCS.PHASECHK.TRANS64.TRYWAIT P0, [R0+URZ], R3 ;  /* 0x00000003000075a7 */ /* 0x0022a400080011ff */
[----:B--2---:R-:W-:Y:S05]  /*a710*/  @!P0 NANOSLEEP.SYNCS 0x989680 ;  /* 0x009896800000895d */ /* 0x004fea0003900000 */
[----:B------:R-:W2:Y:S02]  /*a720*/  @!P0 SYNCS.PHASECHK.TRANS64 P0, [R0+URZ], R3 ;  /* 0x00000003000085a7 */ /* 0x000ea400080010ff */
[----:B--2---:R-:W-:Y:S05]  /*a730*/  @!P0 BRA `(.L_x_222) ;  /* 0xfffffffc00f08947 */ /* 0x004fea000383ffff */
[----:B------:R-:W-:Y:S05]  /*a740*/  BRA `(.L_x_223) ;  /* 0xffffff9000687947 */ /* 0x000fea000383ffff */
.L_x_68:
[----:B------:R-:W-:-:S07]  /*a750*/  MOV R0, UR5 ;  /* 0x0000000500007c02 */ /* 0x000fce0008000f00 */
.L_x_224:
[----:B-1----:R1:W2:Y:S02]  /*a760*/  SYNCS.PHASECHK.TRANS64.TRYWAIT P0, [R0+URZ], R3 ;  /* 0x00000003000075a7 */ /* 0x0022a400080011ff */
[----:B--2---:R-:W-:Y:S05]  /*a770*/  @!P0 NANOSLEEP.SYNCS 0x989680 ;  /* 0x009896800000895d */ /* 0x004fea0003900000 */
[----:B------:R-:W2:Y:S02]  /*a780*/  @!P0 SYNCS.PHASECHK.TRANS64 P0, [R0+URZ], R3 ;  /* 0x00000003000085a7 */ /* 0x000ea400080010ff */
[----:B--2---:R-:W-:Y:S05]  /*a790*/  @!P0 BRA `(.L_x_224) ;  /* 0xfffffffc00f08947 */ /* 0x004fea000383ffff */
[----:B------:R-:W-:Y:S05]  /*a7a0*/  BRA `(.L_x_225) ;  /* 0xffffff9000747947 */ /* 0x000fea000383ffff */
.L_x_71:
[----:B--2---:R2:W3:Y:S02]  /*a7b0*/  SYNCS.PHASECHK.TRANS64.TRYWAIT P0, [R2+URZ+0x250], R4 ;  /* 0x00025004020075a7 */ /* 0x0044e400080011ff */
[----:B---3--:R-:W-:Y:S05]  /*a7c0*/  @!P0 NANOSLEEP.SYNCS 0x989680 ;  /* 0x009896800000895d */ /* 0x008fea0003900000 */
[----:B------:R-:W3:Y:S02]  /*a7d0*/  @!P0 SYNCS.PHASECHK.TRANS64 P0, [R2+URZ+0x250], R4 ;  /* 0x00025004020085a7 */ /* 0x000ee400080010ff */
[----:B---3--:R-:W-:Y:S05]  /*a7e0*/  @!P0 BRA `(.L_x_71) ;  /* 0xfffffffc00f08947 */ /* 0x008fea000383ffff */
[----:B------:R-:W-:Y:S05]  /*a7f0*/  BRA `(.L_x_226) ;  /* 0xffffff9000d07947 */ /* 0x000fea000383ffff */
.L_x_72:
[----:B------:R-:W-:-:S07]  /*a800*/  MOV R2, UR4 ;  /* 0x0000000400027c02 */ /* 0x000fce0008000f00 */
.L_x_227:
[----:B--2---:R2:W3:Y:S02]  /*a810*/  SYNCS.PHASECHK.TRANS64.TRYWAIT P0, [R2+URZ+0x200], R5 ;  /* 0x00020005020075a7 */ /* 0x0044e400080011ff */
[----:B---3--:R-:W-:Y:S05]  /*a820*/  @!P0 NANOSLEEP.SYNCS 0x989680 ;  /* 0x009896800000895d */ /* 0x008fea0003900000 */
[----:B------:R-:W3:Y:S02]  /*a830*/  @!P0 SYNCS.PHASECHK.TRANS64 P0, [R2+URZ+0x200], R5 ;  /* 0x00020005020085a7 */ /* 0x000ee400080010ff */
[----:B---3--:R-:W-:Y:S05]  /*a840*/  @!P0 BRA `(.L_x_227) ;  /* 0xfffffffc00f08947 */ /* 0x008fea000383ffff */
[----:B------:R-:W-:Y:S05]  /*a850*/  BRA `(.L_x_228) ;  /* 0xffffff9000e07947 */ /* 0x000fea000383ffff */
.L_x_73:
[----:B--2---:R2:W3:Y:S02]  /*a860*/  SYNCS.PHASECHK.TRANS64.TRYWAIT P1, [R2+URZ+0x1f0], R4 ;  /* 0x0001f004020075a7 */ /* 0x0044e400080211ff */
[----:B---3--:R-:W-:Y:S05]  /*a870*/  @!P1 NANOSLEEP.SYNCS 0x989680 ;  /* 0x009896800000995d */ /* 0x008fea0003900000 */
[----:B------:R-:W3:Y:S02]  /*a880*/  @!P1 SYNCS.PHASECHK.TRANS64 P1, [R2+URZ+0x1f0], R4 ;  /* 0x0001f004020095a7 */ /* 0x000ee400080210ff */
[----:B---3--:R-:W-:Y:S05]  /*a890*/  @!P1 BRA `(.L_x_73) ;  /* 0xfffffffc00f09947 */ /* 0x008fea000383ffff */
[----:B------:R-:W-:Y:S05]  /*a8a0*/  BRA `(.L_x_229) ;  /* 0xffffff9400107947 */ /* 0x000fea000383ffff */
.L_x_76:
[----:B------:R-:W-:-:S07]  /*a8b0*/  MOV R0, UR4 ;  /* 0x0000000400007c02 */ /* 0x000fce0008000f00 */
.L_x_230:
[----:B--2---:R2:W3:Y:S02]  /*a8c0*/  SYNCS.PHASECHK.TRANS64.TRYWAIT P0, [R0+URZ+0x200], R2 ;  /* 0x00020002000075a7 */ /* 0x0044e400080011ff */
[----:B---3--:R-:W-:Y:S05]  /*a8d0*/  @!P0 NANOSLEEP.SYNCS 0x989680 ;  /* 0x009896800000895d */ /* 0x008fea0003900000 */
[----:B------:R-:W3:Y:S02]  /*a8e0*/  @!P0 SYNCS.PHASECHK.TRANS64 P0, [R0+URZ+0x200], R2 ;  /* 0x00020002000085a7 */ /* 0x000ee400080010ff */
[----:B---3--:R-:W-:Y:S05]  /*a8f0*/  @!P0 BRA `(.L_x_230) ;  /* 0xfffffffc00f08947 */ /* 0x008fea000383ffff */
[----:B------:R-:W-:Y:S05]  /*a900*/  BRA `(.L_x_75) ;  /* 0xffffff9400647947 */ /* 0x000fea000383ffff */
.L_x_85:
[----:B--2---:R-:W-:-:S04]  /*a910*/  MOV R5, UR5 ;  /* 0x0000000500057c02 */ /* 0x004fc80008000f00 */
[----:B------:R2:W3:Y:S03]  /*a920*/  SYNCS.PHASECHK.TRANS64.TRYWAIT P0, [R5+URZ+0x8], R6 ;  /* 0x00000806050075a7 */ /* 0x0004e600080011ff */
[----:B---3--:R-:W-:Y:S05]  /*a930*/  @!P0 NANOSLEEP.SYNCS 0x989680 ;  /* 0x009896800000895d */ /* 0x008fea0003900000 */
[----:B------:R-:W3:Y:S02]  /*a940*/  @!P0 SYNCS.PHASECHK.TRANS64 P0, [R5+URZ+0x8], R6 ;  /* 0x00000806050085a7 */ /* 0x000ee400080010ff */
[----:B---3--:R-:W-:Y:S05]  /*a950*/  @!P0 BRA `(.L_x_85) ;  /* 0xfffffffc00ec8947 */ /* 0x008fea000383ffff */
[----:B------:R-:W-:Y:S05]  /*a960*/  BRA `(.L_x_84) ;  /* 0xffffff9800187947 */ /* 0x000fea000383ffff */
.L_x_87:
[----:B------:R-:W-:Y:S01]  /*a970*/  BSSY B0, `(.L_x_231) ;  /* 0x0000006000007945 */ /* 0x000fe20003800000 */
[----:B------:R-:W-:-:S07]  /*a980*/  MOV R15, 0xffffffff ;  /* 0xffffffff000f7802 */ /* 0x000fce0000000f00 */
[----:B-12--5:R-:W-:Y:S05]  /*a990*/  WARPSYNC.COLLECTIVE R15, `(.L_x_232) ;  /* 0x000000000f0c7348 */ /* 0x026fea0003c00000 */
[----:B------:R-:W-:Y:S02]  /*a9a0*/  ELECT P6, UR79, PT ;  /* 0x00000000004f782f */ /* 0x000fe400038c0000 */
[----:B------:R-:W-:Y:S01]  /*a9b0*/  MOV R14, UR79 ;  /* 0x0000004f000e7c02 */ /* 0x000fe20008000f00 */
[----:B-12--5:R-:W-:Y:S10]  /*a9c0*/  ENDCOLLECTIVE ;  /* 0x000000000000791b */ /* 0x026ff40003800000 */
.L_x_232:
[----:B------:R-:W-:Y:S05]  /*a9d0*/  BSYNC B0 ;  /* 0x0000000000007941 */ /* 0x000fea0003800000 */
.L_x_231:
[----:B------:R-:W-:Y:S05]  /*a9e0*/  BRA `(.L_x_233) ;  /* 0xffffff9800487947 */ /* 0x000fea000383ffff */
.L_x_89:
[----:B--2---:R-:W-:-:S04]  /*a9f0*/  MOV R0, UR5 ;  /* 0x0000000500007c02 */ /* 0x004fc80008000f00 */
[----:B------:R2:W3:Y:S03]  /*aa00*/  SYNCS.PHASECHK.TRANS64.TRYWAIT P0, [R0+URZ+0x8], R4 ;  /* 0x00000804000075a7 */ /* 0x0004e600080011ff */
[----:B---3--:R-:W-:Y:S05]  /*aa10*/  @!P0 NANOSLEEP.SYNCS 0x989680 ;  /* 0x009896800000895d */ /* 0x008fea0003900000 */
[----:B------:R-:W3:Y:S02]  /*aa20*/  @!P0 SYNCS.PHASECHK.TRANS64 P0, [R0+URZ+0x8], R4 ;  /* 0x00000804000085a7 */ /* 0x000ee400080010ff */
[----:B---3--:R-:W-:Y:S05]  /*aa30*/  @!P0 BRA `(.L_x_89) ;  /* 0xfffffffc00ec8947 */ /* 0x008fea000383ffff */
[----:B------:R-:W-:Y:S05]  /*aa40*/  BRA `(.L_x_88) ;  /* 0xffffff98004c7947 */ /* 0x000fea000383ffff */
.L_x_90:
[----:B-1----:R1:W2:Y:S02]  /*aa50*/  SYNCS.PHASECHK.TRANS64.TRYWAIT P0, [R0+URZ+0x1f0], R4 ;  /* 0x0001f004000075a7 */ /* 0x0022a400080011ff */
[----:B--2---:R-:W-:Y:S05]  /*aa60*/  @!P0 NANOSLEEP.SYNCS 0x989680 ;  /* 0x009896800000895d */ /* 0x004fea0003900000 */
[----:B------:R-:W2:Y:S02]  /*aa70*/  @!P0 SYNCS.PHASECHK.TRANS64 P0, [R0+URZ+0x1f0], R4 ;  /* 0x0001f004000085a7 */ /* 0x000ea400080010ff */
[----:B--2---:R-:W-:Y:S05]  /*aa80*/  @!P0 BRA `(.L_x_90) ;  /* 0xfffffffc00f08947 */ /* 0x004fea000383ffff */
[----:B------:R-:W-:Y:S05]  /*aa90*/  BRA `(.L_x_234) ;  /* 0xffffff9c00287947 */ /* 0x000fea000383ffff */
.L_x_92:
[----:B------:R-:W-:-:S07]  /*aaa0*/  MOV R0, UR23 ;  /* 0x0000001700007c02 */ /* 0x000fce0008000f00 */
.L_x_235:
[----:B-1----:R1:W2:Y:S02]  /*aab0*/  SYNCS.PHASECHK.TRANS64.TRYWAIT P0, [R0+URZ+0x230], R4 ;  /* 0x00023004000075a7 */ /* 0x0022a400080011ff */
[----:B--2---:R-:W-:Y:S05]  /*aac0*/  @!P0 NANOSLEEP.SYNCS 0x989680 ;  /* 0x009896800000895d */ /* 0x004fea0003900000 */
[----:B------:R-:W2:Y:S02]  /*aad0*/  @!P0 SYNCS.PHASECHK.TRANS64 P0, [R0+URZ+0x230], R4 ;  /* 0x00023004000085a7 */ /* 0x000ea400080010ff */
[----:B--2---:R-:W-:Y:S05]  /*aae0*/  @!P0 BRA `(.L_x_235) ;  /* 0xfffffffc00f08947 */ /* 0x004fea000383ffff */
[----:B------:R-:W-:Y:S05]  /*aaf0*/  BRA `(.L_x_236) ;  /* 0xffffff9c00747947 */ /* 0x000fea000383ffff */
.L_x_95:
[----:B------:R-:W-:Y:S07]  /*ab00*/  MOV R0, UR5 ;  /* 0x0000000500007c02 */ /* 0x000fee0008000f00 */
.L_x_237:
[----:B-1----:R1:W2:Y:S02]  /*ab10*/  SYNCS.PHASECHK.TRANS64.TRYWAIT P0, [R0+URZ], R4 ;  /* 0x00000004000075a7 */ /* 0x0022a400080011ff */
[----:B--2---:R-:W-:Y:S05]  /*ab20*/  @!P0 NANOSLEEP.SYNCS 0x989680 ;  /* 0x009896800000895d */ /* 0x004fea0003900000 */
[----:B------:R-:W2:Y:S02]  /*ab30*/  @!P0 SYNCS.PHASECHK.TRANS64 P0, [R0+URZ], R4 ;  /* 0x00000004000085a7 */ /* 0x000ea400080010ff */
[----:B--2---:R-:W-:Y:S05]  /*ab40*/  @!P0 BRA `(.L_x_237) ;  /* 0xfffffffc00f08947 */ /* 0x004fea000383ffff */
[----:B------:R-:W-:Y:S05]  /*ab50*/  BRA `(.L_x_94) ;  /* 0xffffff9c00887947 */ /* 0x000fea000383ffff */
.L_x_99:
[----:B-1----:R-:W-:-:S07]  /*ab60*/  MOV R0, UR4 ;  /* 0x0000000400007c02 */ /* 0x002fce0008000f00 */
.L_x_238:
[----:B-1----:R1:W2:Y:S02]  /*ab70*/  SYNCS.PHASECHK.TRANS64.TRYWAIT P0, [R0+URZ], R2 ;  /* 0x00000002000075a7 */ /* 0x0022a400080011ff */
[----:B--2---:R-:W-:Y:S05]  /*ab80*/  @!P0 NANOSLEEP.SYNCS 0x989680 ;  /* 0x009896800000895d */ /* 0x004fea0003900000 */
[----:B------:R-:W2:Y:S02]  /*ab90*/  @!P0 SYNCS.PHASECHK.TRANS64 P0, [R0+URZ], R2 ;  /* 0x00000002000085a7 */ /* 0x000ea400080010ff */
[----:B--2---:R-:W-:Y:S05]  /*aba0*/  @!P0 BRA `(.L_x_238) ;  /* 0xfffffffc00f08947 */ /* 0x004fea000383ffff */
[----:B------:R-:W-:Y:S05]  /*abb0*/  BRA `(.L_x_239) ;  /* 0xffffffa000547947 */ /* 0x000fea000383ffff */
.L_x_100:
[----:B------:R-:W-:-:S07]  /*abc0*/  MOV R0, UR5 ;  /* 0x0000000500007c02 */ /* 0x000fce0008000f00 */
.L_x_240:
[----:B-1----:R1:W2:Y:S02]  /*abd0*/  SYNCS.PHASECHK.TRANS64.TRYWAIT P0, [R0+URZ], R3 ;  /* 0x00000003000075a7 */ /* 0x0022a400080011ff */
[----:B--2---:R-:W-:Y:S05]  /*abe0*/  @!P0 NANOSLEEP.SYNCS 0x989680 ;  /* 0x009896800000895d */ /* 0x004fea0003900000 */
[----:B------:R-:W2:Y:S02]  /*abf0*/  @!P0 SYNCS.PHASECHK.TRANS64 P0, [R0+URZ], R3 ;  /* 0x00000003000085a7 */ /* 0x000ea400080010ff */
[----:B--2---:R-:W-:Y:S05]  /*ac00*/  @!P0 BRA `(.L_x_240) ;  /* 0xfffffffc00f08947 */ /* 0x004fea000383ffff */
[----:B------:R-:W-:Y:S05]  /*ac10*/  BRA `(.L_x_241) ;  /* 0xffffffa000607947 */ /* 0x000fea000383ffff */
.L_x_101:
[----:B------:R-:W-:-:S07]  /*ac20*/  MOV R0, UR5 ;  /* 0x0000000500007c02 */ /* 0x000fce0008000f00 */
.L_x_242:
[----:B-1----:R1:W2:Y:S02]  /*ac30*/  SYNCS.PHASECHK.TRANS64.TRYWAIT P0, [R0+URZ], R3 ;  /* 0x00000003000075a7 */ /* 0x0022a400080011ff */
[----:B--2---:R-:W-:Y:S05]  /*ac40*/  @!P0 NANOSLEEP.SYNCS 0x989680 ;  /* 0x009896800000895d */ /* 0x004fea0003900000 */
[----:B------:R-:W2:Y:S02]  /*ac50*/  @!P0 SYNCS.PHASECHK.TRANS64 P0, [R0+URZ], R3 ;  /* 0x00000003000085a7 */ /* 0x000ea400080010ff */
[----:B--2---:R-:W-:Y:S05]  /*ac60*/  @!P0 BRA `(.L_x_242) ;  /* 0xfffffffc00f08947 */ /* 0x004fea000383ffff */
[----:B------:R-:W-:Y:S05]  /*ac70*/  BRA `(.L_x_243) ;  /* 0xffffffa0006c7947 */ /* 0x000fea000383ffff */
.L_x_104:
[----:B------:R-:W-:-:S07]  /*ac80*/  MOV R0, UR17 ;  /* 0x0000001100007c02 */ /* 0x000fce0008000f00 */
.L_x_244:
[----:B-1----:R1:W2:Y:S02]  /*ac90*/  SYNCS.PHASECHK.TRANS64.TRYWAIT P1, [R0+URZ+0x270], R2 ;  /* 0x00027002000075a7 */ /* 0x0022a400080211ff */
[----:B--2---:R-:W-:Y:S05]  /*aca0*/  @!P1 NANOSLEEP.SYNCS 0x989680 ;  /* 0x009896800000995d */ /* 0x004fea0003900000 */
[----:B------:R-:W2:Y:S02]  /*acb0*/  @!P1 SYNCS.PHASECHK.TRANS64 P1, [R0+URZ+0x270], R2 ;  /* 0x00027002000095a7 */ /* 0x000ea400080210ff */
[----:B--2---:R-:W-:Y:S05]  /*acc0*/  @!P1 BRA `(.L_x_244) ;  /* 0xfffffffc00f09947 */ /* 0x004fea000383ffff */
[----:B------:R-:W-:Y:S05]  /*acd0*/  BRA `(.L_x_245) ;  /* 0xffffffa000b87947 */ /* 0x000fea000383ffff */
.L_x_109:
[----:B--2---:R2:W3:Y:S02]  /*ace0*/  SYNCS.PHASECHK.TRANS64.TRYWAIT P0, [R8+URZ+0x1f0], R0 ;  /* 0x0001f000080075a7 */ /* 0x0044e400080011ff */
[----:B---3--:R-:W-:Y:S05]  /*acf0*/  @!P0 NANOSLEEP.SYNCS 0x989680 ;  /* 0x009896800000895d */ /* 0x008fea0003900000 */
[----:B------:R-:W3:Y:S02]  /*ad00*/  @!P0 SYNCS.PHASECHK.TRANS64 P0, [R8+URZ+0x1f0], R0 ;  /* 0x0001f000080085a7 */ /* 0x000ee400080010ff */
[----:B---3--:R-:W-:Y:S05]  /*ad10*/  @!P0 BRA `(.L_x_109) ;  /* 0xfffffffc00f08947 */ /* 0x008fea000383ffff */
[----:B------:R-:W-:Y:S05]  /*ad20*/  BRA `(.L_x_246) ;  /* 0xffffffa400f07947 */ /* 0x000fea000383ffff */
.L_x_112:
[----:B--2---:R-:W-:Y:S07]  /*ad30*/  MOV R0, UR21 ;  /* 0x0000001500007c02 */ /* 0x004fee0008000f00 */
.L_x_247:
[----:B--2---:R2:W3:Y:S02]  /*ad40*/  SYNCS.PHASECHK.TRANS64.TRYWAIT P1, [R0+URZ+0x1e8], R2 ;  /* 0x0001e802000075a7 */ /* 0x0044e400080211ff */
[----:B---3--:R-:W-:Y:S05]  /*ad50*/  @!P1 NANOSLEEP.SYNCS 0x989680 ;  /* 0x009896800000995d */ /* 0x008fea0003900000 */
[----:B------:R-:W3:Y:S02]  /*ad60*/  @!P1 SYNCS.PHASECHK.TRANS64 P1, [R0+URZ+0x1e8], R2 ;  /* 0x0001e802000095a7 */ /* 0x000ee400080210ff */
[----:B---3--:R-:W-:Y:S05]  /*ad70*/  @!P1 BRA `(.L_x_247) ;  /* 0xfffffffc00f09947 */ /* 0x008fea000383ffff */
[----:B------:R-:W-:Y:S05]  /*ad80*/  BRA `(.L_x_111) ;  /* 0xffffffac006c7947 */ /* 0x000fea000383ffff */
.L_x_115:
[----:B--2---:R-:W-:Y:S07]  /*ad90*/  MOV R0, UR21 ;  /* 0x0000001500007c02 */ /* 0x004fee0008000f00 */
.L_x_248:
[----:B--2---:R2:W3:Y:S02]  /*ada0*/  SYNCS.PHASECHK.TRANS64.TRYWAIT P0, [R0+URZ+0x1c0], R4 ;  /* 0x0001c004000075a7 */ /* 0x0044e400080011ff */
[----:B---3--:R-:W-:Y:S05]  /*adb0*/  @!P0 NANOSLEEP.SYNCS 0x989680 ;  /* 0x009896800000895d */ /* 0x008fea0003900000 */
[----:B------:R-:W3:Y:S02]  /*adc0*/  @!P0 SYNCS.PHASECHK.TRANS64 P0, [R0+URZ+0x1c0], R4 ;  /* 0x0001c004000085a7 */ /* 0x000ee400080010ff */
[----:B---3--:R-:W-:Y:S05]  /*add0*/  @!P0 BRA `(.L_x_248) ;  /* 0xfffffffc00f08947 */ /* 0x008fea000383ffff */
[----:B------:R-:W-:Y:S05]  /*ade0*/  BRA `(.L_x_249) ;  /* 0xffffffac00c47947 */ /* 0x000fea000383ffff */
.L_x_116:
[----:B------:R-:W-:Y:S07]  /*adf0*/  MOV R0, UR21 ;  /* 0x0000001500007c02 */ /* 0x000fee0008000f00 */
.L_x_250:
[----:B--2---:R2:W3:Y:S02]  /*ae00*/  SYNCS.PHASECHK.TRANS64.TRYWAIT P0, [R0+URZ+0x1c8], R4 ;  /* 0x0001c804000075a7 */ /* 0x0044e400080011ff */
[----:B---3--:R-:W-:Y:S05]  /*ae10*/  @!P0 NANOSLEEP.SYNCS 0x989680 ;  /* 0x009896800000895d */ /* 0x008fea0003900000 */
[----:B------:R-:W3:Y:S02]  /*ae20*/  @!P0 SYNCS.PHASECHK.TRANS64 P0, [R0+URZ+0x1c8], R4 ;  /* 0x0001c804000085a7 */ /* 0x000ee400080010ff */
[----:B---3--:R-:W-:Y:S05]  /*ae30*/  @!P0 BRA `(.L_x_250) ;  /* 0xfffffffc00f08947 */ /* 0x008fea000383ffff */
[----:B------:R-:W-:Y:S05]  /*ae40*/  BRA `(.L_x_251) ;  /* 0xffffffb000207947 */ /* 0x000fea000383ffff */
.L_x_117:
[----:B------:R-:W-:Y:S07]  /*ae50*/  MOV R0, UR21 ;  /* 0x0000001500007c02 */ /* 0x000fee0008000f00 */
.L_x_252:
[----:B--2---:R2:W3:Y:S02]  /*ae60*/  SYNCS.PHASECHK.TRANS64.TRYWAIT P0, [R0+URZ+0x1d0], R4 ;  /* 0x0001d004000075a7 */ /* 0x0044e400080011ff */
[----:B---3--:R-:W-:Y:S05]  /*ae70*/  @!P0 NANOSLEEP.SYNCS 0x989680 ;  /* 0x009896800000895d */ /* 0x008fea0003900000 */
[----:B------:R-:W3:Y:S02]  /*ae80*/  @!P0 SYNCS.PHASECHK.TRANS64 P0, [R0+URZ+0x1d0], R4 ;  /* 0x0001d004000085a7 */ /* 0x000ee400080010ff */
[----:B---3--:R-:W-:Y:S05]  /*ae90*/  @!P0 BRA `(.L_x_252) ;  /* 0xfffffffc00f08947 */ /* 0x008fea000383ffff */
[----:B------:R-:W-:Y:S05]  /*aea0*/  BRA `(.L_x_253) ;  /* 0xffffffb000807947 */ /* 0x000fea000383ffff */
.L_x_118:
[----:B------:R-:W-:Y:S07]  /*aeb0*/  MOV R0, UR21 ;  /* 0x0000001500007c02 */ /* 0x000fee0008000f00 */
.L_x_254:
[----:B--2---:R2:W3:Y:S02]  /*aec0*/  SYNCS.PHASECHK.TRANS64.TRYWAIT P0, [R0+URZ+0x1d8], R4 ;  /* 0x0001d804000075a7 */ /* 0x0044e400080011ff */
[----:B---3--:R-:W-:Y:S05]  /*aed0*/  @!P0 NANOSLEEP.SYNCS 0x989680 ;  /* 0x009896800000895d */ /* 0x008fea0003900000 */
[----:B------:R-:W3:Y:S02]  /*aee0*/  @!P0 SYNCS.PHASECHK.TRANS64 P0, [R0+URZ+0x1d8], R4 ;  /* 0x0001d804000085a7 */ /* 0x000ee400080010ff */
[----:B---3--:R-:W-:Y:S05]  /*aef0*/  @!P0 BRA `(.L_x_254) ;  /* 0xfffffffc00f08947 */ /* 0x008fea000383ffff */
[----:B------:R-:W-:Y:S05]  /*af00*/  BRA `(.L_x_255) ;  /* 0xffffffb000e87947 */ /* 0x000fea000383ffff */
.L_x_120:
[----:B------:R-:W-:-:S07]  /*af10*/  MOV R0, UR21 ;  /* 0x0000001500007c02 */ /* 0x000fce0008000f00 */
.L_x_256:
[----:B---3--:R3:W4:Y:S02]  /*af20*/  SYNCS.PHASECHK.TRANS64.TRYWAIT P0, [R0+URZ+0x1c0], R2 ;  /* 0x0001c002000075a7 */ /* 0x00872400080011ff */
[----:B----4-:R-:W-:Y:S05]  /*af30*/  @!P0 NANOSLEEP.SYNCS 0x989680 ;  /* 0x009896800000895d */ /* 0x010fea0003900000 */
[----:B------:R-:W4:Y:S02]  /*af40*/  @!P0 SYNCS.PHASECHK.TRANS64 P0, [R0+URZ+0x1c0], R2 ;  /* 0x0001c002000085a7 */ /* 0x000f2400080010ff */
[----:B----4-:R-:W-:Y:S05]  /*af50*/  @!P0 BRA `(.L_x_256) ;  /* 0xfffffffc00f08947 */ /* 0x010fea000383ffff */
[----:B------:R-:W-:Y:S05]  /*af60*/  BRA `(.L_x_257) ;  /* 0xffffffb400747947 */ /* 0x000fea000383ffff */
.L_x_121:
[----:B---3--:R-:W-:-:S07]  /*af70*/  MOV R0, UR21 ;  /* 0x0000001500007c02 */ /* 0x008fce0008000f00 */
.L_x_258:
[----:B---3--:R3:W4:Y:S02]  /*af80*/  SYNCS.PHASECHK.TRANS64.TRYWAIT P0, [R0+URZ+0x1c8], R2 ;  /* 0x0001c802000075a7 */ /* 0x00872400080011ff */
[----:B----4-:R-:W-:Y:S05]  /*af90*/  @!P0 NANOSLEEP.SYNCS 0x989680 ;  /* 0x009896800000895d */ /* 0x010fea0003900000 */
[----:B------:R-:W4:Y:S02]  /*afa0*/  @!P0 SYNCS.PHASECHK.TRANS64 P0, [R0+URZ+0x1c8], R2 ;  /* 0x0001c802000085a7 */ /* 0x000f2400080010ff */
[----:B----4-:R-:W-:Y:S05]  /*afb0*/  @!P0 BRA `(.L_x_258) ;  /* 0xfffffffc00f08947 */ /* 0x010fea000383ffff */
[----:B------:R-:W-:Y:S05]  /*afc0*/  BRA `(.L_x_259) ;  /* 0xffffffb400647947 */ /* 0x000fea000383ffff */
.L_x_122:
[----:B---3--:R-:W-:-:S07]  /*afd0*/  MOV R0, UR21 ;  /* 0x0000001500007c02 */ /* 0x008fce0008000f00 */
.L_x_260:
[----:B---3--:R3:W4:Y:S02]  /*afe0*/  SYNCS.PHASECHK.TRANS64.TRYWAIT P0, [R0+URZ+0x1d0], R2 ;  /* 0x0001d002000075a7 */ /* 0x00872400080011ff */
[----:B----4-:R-:W-:Y:S05]  /*aff0*/  @!P0 NANOSLEEP.SYNCS 0x989680 ;  /* 0x009896800000895d */ /* 0x010fea0003900000 */
[----:B------:R-:W4:Y:S02]  /*b000*/  @!P0 SYNCS.PHASECHK.TRANS64 P0, [R0+URZ+0x1d0], R2 ;  /* 0x0001d002000085a7 */ /* 0x000f2400080010ff */
[----:B----4-:R-:W-:Y:S05]  /*b010*/  @!P0 BRA `(.L_x_260) ;  /* 0xfffffffc00f08947 */ /* 0x010fea000383ffff */
[----:B------:R-:W-:Y:S05]  /*b020*/  BRA `(.L_x_261) ;  /* 0xffffffb400547947 */ /* 0x000fea000383ffff */
.L_x_124:
[----:B-1----:R1:W2:Y:S02]  /*b030*/  SYNCS.PHASECHK.TRANS64.TRYWAIT P0, [R3+URZ+0x1f0], R0 ;  /* 0x0001f000030075a7 */ /* 0x0022a400080011ff */
[----:B--2---:R-:W-:Y:S05]  /*b040*/  @!P0 NANOSLEEP.SYNCS 0x989680 ;  /* 0x009896800000895d */ /* 0x004fea0003900000 */
[----:B------:R-:W2:Y:S02]  /*b050*/  @!P0 SYNCS.PHASECHK.TRANS64 P0, [R3+URZ+0x1f0], R0 ;  /* 0x0001f000030085a7 */ /* 0x000ea400080010ff */
[----:B--2---:R-:W-:Y:S05]  /*b060*/  @!P0 BRA `(.L_x_124) ;  /* 0xfffffffc00f08947 */ /* 0x004fea000383ffff */
[----:B------:R-:W-:Y:S05]  /*b070*/  BRA `(.L_x_262) ;  /* 0xffffffb800207947 */ /* 0x000fea000383ffff */
.L_x_135:
[----:B-1----:R-:W-:Y:S04]  /*b080*/  MOV R2, UR43 ;  /* 0x0000002b00027c02 */ /* 0x002fe80008000f00 */
[----:B------:R1:W2:Y:S03]  /*b090*/  SYNCS.PHASECHK.TRANS64.TRYWAIT P1, [R2+URZ+0x1a0], R3 ;  /* 0x0001a003020075a7 */ /* 0x0002a600080211ff */
[----:B--2---:R-:W-:Y:S05]  /*b0a0*/  @!P1 NANOSLEEP.SYNCS 0x989680 ;  /* 0x009896800000995d */ /* 0x004fea0003900000 */
[----:B------:R-:W2:Y:S02]  /*b0b0*/  @!P1 SYNCS.PHASECHK.TRANS64 P1, [R2+URZ+0x1a0], R3 ;  /* 0x0001a003020095a7 */ /* 0x000ea400080210ff */
[----:B--2---:R-:W-:Y:S05]  /*b0c0*/  @!P1 BRA `(.L_x_135) ;  /* 0xfffffffc00ec9947 */ /* 0x004fea000383ffff */
[----:B------:R-:W-:Y:S05]  /*b0d0*/  BRA `(.L_x_134) ;  /* 0xffffffc4008c7947 */ /* 0x000fea000383ffff */
.L_x_137:
[----:B-1----:R1:W4:Y:S02]  /*b0e0*/  SYNCS.PHASECHK.TRANS64.TRYWAIT P0, [R53+URZ+0x210], R0 ;  /* 0x00021000350075a7 */ /* 0x00232400080011ff */
[----:B----4-:R-:W-:Y:S05]  /*b0f0*/  @!P0 NANOSLEEP.SYNCS 0x989680 ;  /* 0x009896800000895d */ /* 0x010fea0003900000 */
[----:B------:R-:W4:Y:S02]  /*b100*/  @!P0 SYNCS.PHASECHK.TRANS64 P0, [R53+URZ+0x210], R0 ;  /* 0x00021000350085a7 */ /* 0x000f2400080010ff */
[----:B----4-:R-:W-:Y:S05]  /*b110*/  @!P0 BRA `(.L_x_137) ;  /* 0xfffffffc00f08947 */ /* 0x010fea000383ffff */
[----:B------:R-:W-:Y:S05]  /*b120*/  BRA `(.L_x_136) ;  /* 0xffffffc400ac7947 */ /* 0x000fea000383ffff */
.L_x_146:
[----:B--2---:R2:W3:Y:S02]  /*b130*/  SYNCS.PHASECHK.TRANS64.TRYWAIT P0, [R2+URZ+0x1a0], R0 ;  /* 0x0001a000020075a7 */ /* 0x0044e400080011ff */
[----:B---3--:R-:W-:Y:S05]  /*b140*/  @!P0 NANOSLEEP.SYNCS 0x989680 ;  /* 0x009896800000895d */ /* 0x008fea0003900000 */
[----:B------:R-:W3:Y:S02]  /*b150*/  @!P0 SYNCS.PHASECHK.TRANS64 P0, [R2+URZ+0x1a0], R0 ;  /* 0x0001a000020085a7 */ /* 0x000ee400080010ff */
[----:B---3--:R-:W-:Y:S05]  /*b160*/  @!P0 BRA `(.L_x_146) ;  /* 0xfffffffc00f08947 */ /* 0x008fea000383ffff */
[----:B------:R-:W-:Y:S05]  /*b170*/  BRA `(.L_x_145) ;  /* 0xffffffcc00bc7947 */ /* 0x000fea000383ffff */
.L_x_154:
[----:B--2---:R2:W3:Y:S02]  /*b180*/  SYNCS.PHASECHK.TRANS64.TRYWAIT P0, [R2+URZ+0x1a0], R4 ;  /* 0x0001a004020075a7 */ /* 0x0044e400080011ff */
[----:B---3--:R-:W-:Y:S05]  /*b190*/  @!P0 NANOSLEEP.SYNCS 0x989680 ;  /* 0x009896800000895d */ /* 0x008fea0003900000 */
[----:B------:R-:W3:Y:S02]  /*b1a0*/  @!P0 SYNCS.PHASECHK.TRANS64 P0, [R2+URZ+0x1a0], R4 ;  /* 0x0001a004020085a7 */ /* 0x000ee400080010ff */
[----:B---3--:R-:W-:Y:S05]  /*b1b0*/  @!P0 BRA `(.L_x_154) ;  /* 0xfffffffc00f08947 */ /* 0x008fea000383ffff */
[----:B------:R-:W-:Y:S05]  /*b1c0*/  BRA `(.L_x_153) ;  /* 0xffffffd400dc7947 */ /* 0x000fea000383ffff */
.L_x_162:
[----:B--2---:R2:W3:Y:S02]  /*b1d0*/  SYNCS.PHASECHK.TRANS64.TRYWAIT P0, [R3+URZ+0x1a0], R0 ;  /* 0x0001a000030075a7 */ /* 0x0044e400080011ff */
[----:B---3--:R-:W-:Y:S05]  /*b1e0*/  @!P0 NANOSLEEP.SYNCS 0x989680 ;  /* 0x009896800000895d */ /* 0x008fea0003900000 */
[----:B------:R-:W3:Y:S02]  /*b1f0*/  @!P0 SYNCS.PHASECHK.TRANS64 P0, [R3+URZ+0x1a0], R0 ;  /* 0x0001a000030085a7 */ /* 0x000ee400080010ff */
[----:B---3--:R-:W-:Y:S05]  /*b200*/  @!P0 BRA `(.L_x_162) ;  /* 0xfffffffc00f08947 */ /* 0x008fea000383ffff */
[----:B------:R-:W-:Y:S05]  /*b210*/  BRA `(.L_x_161) ;  /* 0xffffffdc00fc7947 */ /* 0x000fea000383ffff */
        .weak           $__internal_0_$__cuda_sm10x_tcgen05_guardrail_trap_col_being_dealloced_not_returned_by_alloc
        .type           $__internal_0_$__cuda_sm10x_tcgen05_guardrail_trap_col_being_dealloced_not_returned_by_alloc,@function
        .size           $__internal_0_$__cuda_sm10x_tcgen05_guardrail_trap_col_being_dealloced_not_returned_by_alloc,($__internal_1_$__cuda_sm10x_tcgen05_guardrail_trap_phase_invalid_during_alloc - $__internal_0_$__cuda_sm10x_tcgen05_guardrail_trap_col_being_dealloced_not_returned_by_alloc)
$__internal_0_$__cuda_sm10x_tcgen05_guardrail_trap_col_being_dealloced_not_returned_by_alloc:
[----:B------:R-:W-:Y:S05]  /*b220*/  BPT.TRAP 0x1 ;  /* 0x000000040000795c */ /* 0x000fea0000300000 */
[----:B------:R-:W-:-:S04]  /*b230*/  HFMA2 R3, -RZ, RZ, 0, 0 ;  /* 0x00000000ff037431 */ /* 0x000fc800000001ff */
[----:B------:R-:W-:Y:S05]  /*b240*/  RET.REL.NODEC R2 `(_ZN7cutlass13device_kernelINS_4gemm6kernel13GemmUniversalIN4cute5tupleIJiiiiEEENS1_10collective13CollectiveMmaINS1_35MainloopSm100TmaUmmaWarpSpecializedILi26ELi2ELi4ENS5_IJNS4_1CILi4EEENSA_ILi1EEESC_EEEEENS5_IJNSA_ILi128EEESF_NSA_ILi32EEEEEENS_6half_tENS5_IJlSC_lEEESI_SJ_NS4_8TiledMMAINS4_8MMA_AtomIJNS4_26SM100_MMA_F16BF16_2x1SM_SSISI_SI_fLi128ELi128ELNS4_4UMMA5MajorE0ELSO_0ELNSN_7ScaleInE0ELSP_0EEEEEENS4_6LayoutINS5_IJSC_SC_SC_EEENS5_IJNSA_ILi0EEESU_SU_EEEEENS5_IJNS4_10UnderscoreESX_SX_EEEEENS4_18SM100_TMA_2SM_LOADENS4_14ComposedLayoutINS4_7SwizzleILi2ELi4ELi3EEENS4_18smem_ptr_flag_bitsILi16EEENSS_INS5_IJNSA_ILi8EEESG_EEENS5_IJSG_SC_EEEEEEEvNS4_8identityENS4_28SM100_TMA_2SM_LOAD_MULTICASTES1A_vS1B_EENS_8epilogue10collective18CollectiveEpilogueINS1E_23Sm100TmaWarpSpecializedILi4ELi2ELi16ELb1ELb0EEEJNS5_IJNSA_ILi64EEESF_SG_EEENS5_IJNSS_IS1J_SC_EENSS_INS5_IJNSA_ILi16EEENSA_ILi2EEEEEENS5_IJSC_S1J_EEEEEEEESI_SJ_SI_SJ_NS1E_6fusion15FusionCallbacksIS1I_NS1S_17LinearCombinationISI_fSI_fLNS_15FloatRoundStyleE2EEES1K_S1R_JEEENS4_5SM1004TMEM4LOAD26SM100_TMEM_LOAD_32dp32b16xENS4_13SM90_TMA_LOADENS11_INS12_ILi1ELi4ELi3EEES15_NSS_INS5_IJS16_S1M_EEENS5_IJS1M_SC_EEEEEEENS4_39AutoVectorizingCopyWithAssumedAlignmentILi128EEENS4_14SM90_TMA_STOREES27_S29_S29_EEEvvEEEEvNT_6ParamsE) ;  /* 0xffffff4c026c7950 */ /* 0x000fea0003c3ffff */
        .weak           $__internal_1_$__cuda_sm10x_tcgen05_guardrail_trap_phase_invalid_during_alloc
        .type           $__internal_1_$__cuda_sm10x_tcgen05_guardrail_trap_phase_invalid_during_alloc,@function
        .size           $__internal_1_$__cuda_sm10x_tcgen05_guardrail_trap_phase_invalid_during_alloc,($__internal_2_$__cuda_sm10x_tcgen05_guardrail_trap_unallocated_columns_being_dealloced - $__internal_1_$__cuda_sm10x_tcgen05_guardrail_trap_phase_invalid_during_alloc)
$__internal_1_$__cuda_sm10x_tcgen05_guardrail_trap_phase_invalid_during_alloc:
[----:B------:R-:W-:Y:S05]  /*b250*/  BPT.TRAP 0x1 ;  /* 0x000000040000795c */ /* 0x000fea0000300000 */
[----:B------:R-:W-:-:S04]  /*b260*/  MOV R5, 0x0 ;  /* 0x0000000000057802 */ /* 0x000fc80000000f00 */
[----:B------:R-:W-:Y:S05]  /*b270*/  RET.REL.NODEC R4 `(_ZN7cutlass13device_kernelINS_4gemm6kernel13GemmUniversalIN4cute5tupleIJiiiiEEENS1_10collective13CollectiveMmaINS1_35MainloopSm100TmaUmmaWarpSpecializedILi26ELi2ELi4ENS5_IJNS4_1CILi4EEENSA_ILi1EEESC_EEEEENS5_IJNSA_ILi128EEESF_NSA_ILi32EEEEEENS_6half_tENS5_IJlSC_lEEESI_SJ_NS4_8TiledMMAINS4_8MMA_AtomIJNS4_26SM100_MMA_F16BF16_2x1SM_SSISI_SI_fLi128ELi128ELNS4_4UMMA5MajorE0ELSO_0ELNSN_7ScaleInE0ELSP_0EEEEEENS4_6LayoutINS5_IJSC_SC_SC_EEENS5_IJNSA_ILi0EEESU_SU_EEEEENS5_IJNS4_10UnderscoreESX_SX_EEEEENS4_18SM100_TMA_2SM_LOADENS4_14ComposedLayoutINS4_7SwizzleILi2ELi4ELi3EEENS4_18smem_ptr_flag_bitsILi16EEENSS_INS5_IJNSA_ILi8EEESG_EEENS5_IJSG_SC_EEEEEEEvNS4_8identityENS4_28SM100_TMA_2SM_LOAD_MULTICASTES1A_vS1B_EENS_8epilogue10collective18CollectiveEpilogueINS1E_23Sm100TmaWarpSpecializedILi4ELi2ELi16ELb1ELb0EEEJNS5_IJNSA_ILi64EEESF_SG_EEENS5_IJNSS_IS1J_SC_EENSS_INS5_IJNSA_ILi16EEENSA_ILi2EEEEEENS5_IJSC_S1J_EEEEEEEESI_SJ_SI_SJ_NS1E_6fusion15FusionCallbacksIS1I_NS1S_17LinearCombinationISI_fSI_fLNS_15FloatRoundStyleE2EEES1K_S1R_JEEENS4_5SM1004TMEM4LOAD26SM100_TMEM_LOAD_32dp32b16xENS4_13SM90_TMA_LOADENS11_INS12_ILi1ELi4ELi3EEES15_NSS_INS5_IJS16_S1M_EEENS5_IJS1M_SC_EEEEEEENS4_39AutoVectorizingCopyWithAssumedAlignmentILi128EEENS4_14SM90_TMA_STOREES27_S29_S29_EEEvvEEEEvNT_6ParamsE) ;  /* 0xffffff4c04607950 */ /* 0x000fea0003c3ffff */
        .weak           $__internal_2_$__cuda_sm10x_tcgen05_guardrail_trap_unallocated_columns_being_dealloced
        .type           $__internal_2_$__cuda_sm10x_tcgen05_guardrail_trap_unallocated_columns_being_dealloced,@function
        .size           $__internal_2_$__cuda_sm10x_tcgen05_guardrail_trap_unallocated_columns_being_dealloced,(.L_x_264 - $__internal_2_$__cuda_sm10x_tcgen05_guardrail_trap_unallocated_columns_being_dealloced)
$__internal_2_$__cuda_sm10x_tcgen05_guardrail_trap_unallocated_columns_being_dealloced:
[----:B------:R-:W-:Y:S05]  /*b280*/  BPT.TRAP 0x1 ;  /* 0x000000040000795c */ /* 0x000fea0000300000 */
[----:B------:R-:W-:-:S04]  /*b290*/  HFMA2 R3, -RZ, RZ, 0, 0 ;  /* 0x00000000ff037431 */ /* 0x000fc800000001ff */
[----:B------:R-:W-:Y:S05]  /*b2a0*/  RET.REL.NODEC R2 `(_ZN7cutlass13device_kernelINS_4gemm6kernel13GemmUniversalIN4cute5tupleIJiiiiEEENS1_10collective13CollectiveMmaINS1_35MainloopSm100TmaUmmaWarpSpecializedILi26ELi2ELi4ENS5_IJNS4_1CILi4EEENSA_ILi1EEESC_EEEEENS5_IJNSA_ILi128EEESF_NSA_ILi32EEEEEENS_6half_tENS5_IJlSC_lEEESI_SJ_NS4_8TiledMMAINS4_8MMA_AtomIJNS4_26SM100_MMA_F16BF16_2x1SM_SSISI_SI_fLi128ELi128ELNS4_4UMMA5MajorE0ELSO_0ELNSN_7ScaleInE0ELSP_0EEEEEENS4_6LayoutINS5_IJSC_SC_SC_EEENS5_IJNSA_ILi0EEESU_SU_EEEEENS5_IJNS4_10UnderscoreESX_SX_EEEEENS4_18SM100_TMA_2SM_LOADENS4_14ComposedLayoutINS4_7SwizzleILi2ELi4ELi3EEENS4_18smem_ptr_flag_bitsILi16EEENSS_INS5_IJNSA_ILi8EEESG_EEENS5_IJSG_SC_EEEEEEEvNS4_8identityENS4_28SM100_TMA_2SM_LOAD_MULTICASTES1A_vS1B_EENS_8epilogue10collective18CollectiveEpilogueINS1E_23Sm100TmaWarpSpecializedILi4ELi2ELi16ELb1ELb0EEEJNS5_IJNSA_ILi64EEESF_SG_EEENS5_IJNSS_IS1J_SC_EENSS_INS5_IJNSA_ILi16EEENSA_ILi2EEEEEENS5_IJSC_S1J_EEEEEEEESI_SJ_SI_SJ_NS1E_6fusion15FusionCallbacksIS1I_NS1S_17LinearCombinationISI_fSI_fLNS_15FloatRoundStyleE2EEES1K_S1R_JEEENS4_5SM1004TMEM4LOAD26SM100_TMEM_LOAD_32dp32b16xENS4_13SM90_TMA_LOADENS11_INS12_ILi1ELi4ELi3EEES15_NSS_INS5_IJS16_S1M_EEENS5_IJS1M_SC_EEEEEEENS4_39AutoVectorizingCopyWithAssumedAlignmentILi128EEENS4_14SM90_TMA_STOREES27_S29_S29_EEEvvEEEEvNT_6ParamsE) ;  /* 0xffffff4c02547950 */ /* 0x000fea0003c3ffff */
.L_x_263:
[----:B------:R-:W-:-:S00]  /*b2b0*/  BRA `(.L_x_263) ;  /* 0xfffffffc00fc7947 */ /* 0x000fc0000383ffff */
[----:B------:R-:W-:-:S00]  /*b2c0*/  NOP ;  /* 0x0000000000007918 */ /* 0x000fc00000000000 */
        /* <DEDUP_REMOVED lines=11> */
.L_x_264:


//--------------------- .nv.global.init           --------------------------
	.section	.nv.global.init,"aw",@progbits
.nv.global.init:
	.type		$str$27,@object
	.size		$str$27,($str$28 - $str$27)
$str$27:
        /*0000*/ 	.byte	0x28, 0x61, 0x64, 0x64, 0x72, 0x65, 0x73, 0x73, 0x20, 0x26, 0x20, 0x6d, 0x61, 0x73, 0x6b, 0x29
        /*0010*/ 	.byte	0x20, 0x3d, 0x3d, 0x20, 0x30, 0x00
	.type		$str$28,@object
	.size		$str$28,($str$26 - $str$28)
$str$28:
        /*0016*/ 	.byte	0x2f, 0x74, 0x6d, 0x70, 0x2f, 0x63, 0x75, 0x74, 0x6c, 0x61, 0x73, 0x73, 0x5f, 0x73, 0x77, 0x65
        /*0026*/ 	.byte	0x65, 0x70, 0x5f, 0x73, 0x72, 0x63, 0x2f, 0x69, 0x6e, 0x63, 0x6c, 0x75, 0x64, 0x65, 0x2f, 0x63
        /*0036*/ 	.byte	0x75, 0x74, 0x65, 0x2f, 0x70, 0x6f, 0x69, 0x6e, 0x74, 0x65, 0x72, 0x5f, 0x66, 0x6c, 0x61, 0x67
        /*0046*/ 	.byte	0x67, 0x65, 0x64, 0x2e, 0x68, 0x70, 0x70, 0x00
	.type		$str$26,@object
	.size		$str$26,($str$25 - $str$26)
$str$26:
        /*004e*/ 	.byte	0x2f, 0x74, 0x6d, 0x70, 0x2f, 0x63, 0x75, 0x74, 0x6c, 0x61, 0x73, 0x73, 0x5f, 0x73, 0x77, 0x65
        /*005e*/ 	.byte	0x65, 0x70, 0x5f, 0x73, 0x72, 0x63, 0x2f, 0x69, 0x6e, 0x63, 0x6c, 0x75, 0x64, 0x65, 0x2f, 0x63
        /*006e*/ 	.byte	0x75, 0x74, 0x65, 0x2f, 0x61, 0x74, 0x6f, 0x6d, 0x2f, 0x63, 0x6f, 0x70, 0x79, 0x5f, 0x74, 0x72
        /*007e*/ 	.byte	0x61, 0x69, 0x74, 0x73, 0x5f, 0x73, 0x6d, 0x31, 0x30, 0x30, 0x2e, 0x68, 0x70, 0x70, 0x00
	.type		$str$25,@object
	.size		$str$25,(__unnamed_1 - $str$25)
$str$25:
        /*008d*/ 	.byte	0x28, 0x28, 0x75, 0x69, 0x6e, 0x74, 0x33, 0x32, 0x5f, 0x74, 0x28, 0x74, 0x68, 0x72, 0x65, 0x61
        /*009d*/ 	.byte	0x64, 0x49, 0x64, 0x78, 0x2e, 0x78, 0x29, 0x20, 0x2f, 0x20, 0x33, 0x32, 0x29, 0x20, 0x25, 0x20
        /*00ad*/ 	.byte	0x34, 0x29, 0x20, 0x3d, 0x3d, 0x20, 0x28, 0x28, 0x28, 0x74, 0x6d, 0x65, 0x6d, 0x5f, 0x61, 0x64
        /*00bd*/ 	.byte	0x64, 0x72, 0x20, 0x3e, 0x3e, 0x20, 0x31, 0x36, 0x29, 0x20, 0x2f, 0x20, 0x33, 0x32, 0x29, 0x20
        /*00cd*/ 	.byte	0x25, 0x20, 0x34, 0x29, 0x00
	.type		__unnamed_1,@object
	.size		__unnamed_1,(__unnamed_2 - __unnamed_1)
__unnamed_1:
        /*00d2*/ 	.byte	0x61, 0x75, 0x74, 0x6f, 0x20, 0x63, 0x75, 0x74, 0x65, 0x3a, 0x3a, 0x61, 0x73, 0x5f, 0x70, 0x6f
        /* <DEDUP_REMOVED lines=24> */
        /*0262*/ 	.byte	0x34, 0x38, 0x3e, 0x3e, 0x3e, 0x3e, 0x5d, 0x00
	.type		__unnamed_2,@object
	.size		__unnamed_2,(.L_2 - __unnamed_2)
__unnamed_2:
        /* <DEDUP_REMOVED lines=40> */
        /*04ea*/ 	.byte	0x3a, 0x3a, 0x43, 0x3c, 0x30, 0x3e, 0x3e, 0x3e, 0x3e, 0x5d, 0x00
.L_2:


//--------------------- .nv.shared._ZN7cutlass13device_kernelINS_4gemm6kernel13GemmUniversalIN4cute5tupleIJiiiiEEENS1_10collective13CollectiveMmaINS1_35MainloopSm100TmaUmmaWarpSpecializedILi26ELi2ELi4ENS5_IJNS4_1CILi4EEENSA_ILi1EEESC_EEEEENS5_IJNSA_ILi128EEESF_NSA_ILi32EEEEEENS_6half_tENS5_IJlSC_lEEESI_SJ_NS4_8TiledMMAINS4_8MMA_AtomIJNS4_26SM100_MMA_F16BF16_2x1SM_SSISI_SI_fLi128ELi128ELNS4_4UMMA5MajorE0ELSO_0ELNSN_7ScaleInE0ELSP_0EEEEEENS4_6LayoutINS5_IJSC_SC_SC_EEENS5_IJNSA_ILi0EEESU_SU_EEEEENS5_IJNS4_10UnderscoreESX_SX_EEEEENS4_18SM100_TMA_2SM_LOADENS4_14ComposedLayoutINS4_7SwizzleILi2ELi4ELi3EEENS4_18smem_ptr_flag_bitsILi16EEENSS_INS5_IJNSA_ILi8EEESG_EEENS5_IJSG_SC_EEEEEEEvNS4_8identityENS4_28SM100_TMA_2SM_LOAD_MULTICASTES1A_vS1B_EENS_8epilogue10collective18CollectiveEpilogueINS1E_23Sm100TmaWarpSpecializedILi4ELi2ELi16ELb1ELb0EEEJNS5_IJNSA_ILi64EEESF_SG_EEENS5_IJNSS_IS1J_SC_EENSS_INS5_IJNSA_ILi16EEENSA_ILi2EEEEEENS5_IJSC_S1J_EEEEEEEESI_SJ_SI_SJ_NS1E_6fusion15FusionCallbacksIS1I_NS1S_17LinearCombinationISI_fSI_fLNS_15FloatRoundStyleE2EEES1K_S1R_JEEENS4_5SM1004TMEM4LOAD26SM100_TMEM_LOAD_32dp32b16xENS4_13SM90_TMA_LOADENS11_INS12_ILi1ELi4ELi3EEES15_NSS_INS5_IJS16_S1M_EEENS5_IJS1M_SC_EEEEEEENS4_39AutoVectorizingCopyWithAssumedAlignmentILi128EEENS4_14SM90_TMA_STOREES27_S29_S29_EEEvvEEEEvNT_6ParamsE --------------------------
	.section	.nv.shared._ZN7cutlass13device_kernelINS_4gemm6kernel13GemmUniversalIN4cute5tupleIJiiiiEEENS1_10collective13CollectiveMmaINS1_35MainloopSm100TmaUmmaWarpSpecializedILi26ELi2ELi4ENS5_IJNS4_1CILi4EEENSA_ILi1EEESC_EEEEENS5_IJNSA_ILi128EEESF_NSA_ILi32EEEEEENS_6half_tENS5_IJlSC_lEEESI_SJ_NS4_8TiledMMAINS4_8MMA_AtomIJNS4_26SM100_MMA_F16BF16_2x1SM_SSISI_SI_fLi128ELi128ELNS4_4UMMA5MajorE0ELSO_0ELNSN_7ScaleInE0ELSP_0EEEEEENS4_6LayoutINS5_IJSC_SC_SC_EEENS5_IJNSA_ILi0EEESU_SU_EEEEENS5_IJNS4_10UnderscoreESX_SX_EEEEENS4_18SM100_TMA_2SM_LOADENS4_14ComposedLayoutINS4_7SwizzleILi2ELi4ELi3EEENS4_18smem_ptr_flag_bitsILi16EEENSS_INS5_IJNSA_ILi8EEESG_EEENS5_IJSG_SC_EEEEEEEvNS4_8identityENS4_28SM100_TMA_2SM_LOAD_MULTICASTES1A_vS1B_EENS_8epilogue10collective18CollectiveEpilogueINS1E_23Sm100TmaWarpSpecializedILi4ELi2ELi16ELb1ELb0EEEJNS5_IJNSA_ILi64EEESF_SG_EEENS5_IJNSS_IS1J_SC_EENSS_INS5_IJNSA_ILi16EEENSA_ILi2EEEEEENS5_IJSC_S1J_EEEEEEEESI_SJ_SI_SJ_NS1E_6fusion15FusionCallbacksIS1I_NS1S_17LinearCombinationISI_fSI_fLNS_15FloatRoundStyleE2EEES1K_S1R_JEEENS4_5SM1004TMEM4LOAD26SM100_TMEM_LOAD_32dp32b16xENS4_13SM90_TMA_LOADENS11_INS12_ILi1ELi4ELi3EEES15_NSS_INS5_IJS16_S1M_EEENS5_IJS1M_SC_EEEEEEENS4_39AutoVectorizingCopyWithAssumedAlignmentILi128EEENS4_14SM90_TMA_STOREES27_S29_S29_EEEvvEEEEvNT_6ParamsE,"aw",@nobits
	.sectionflags	@""
	.align	16
	.zero		1024


//--------------------- .nv.shared.reserved.0     --------------------------
	.section	.nv.shared.reserved.0,"aw",@nobits
	.weak		__nv_reservedSMEM_offset_0_alias
	.size		__nv_reservedSMEM_offset_0_alias, 0, 64
	.other		__nv_reservedSMEM_offset_0_alias,@"STO_CUDA_RESERVED_SHARED STV_DEFAULT"
__nv_reservedSMEM_offset_0_alias:
	.zero		0
.nv.shared.reserved.0:
	.zero		64
	.weak		__nv_reservedSMEM_tcgen05_partition
	.type		__nv_reservedSMEM_tcgen05_partition,@object
	.size		__nv_reservedSMEM_tcgen05_partition,(.L_0 - __nv_reservedSMEM_tcgen05_partition)
__nv_reservedSMEM_tcgen05_partition:
	.zero		32
.L_0:


//--------------------- .nv.global                --------------------------
	.section	.nv.global,"aw",@nobits
.nv.global:
	.type		_ZN40_INTERNAL_0b6a3285_4_k_cu_6bbabfdc_289064cute1_E,@object
	.size		_ZN40_INTERNAL_0b6a3285_4_k_cu_6bbabfdc_289064cute1_E,(_ZN40_INTERNAL_0b6a3285_4_k_cu_6bbabfdc_289064cuda3std3__45__cpo6cbeginE - _ZN40_INTERNAL_0b6a3285_4_k_cu_6bbabfdc_289064cute1_E)
_ZN40_INTERNAL_0b6a3285_4_k_cu_6bbabfdc_289064cute1_E:
	.zero		1
	.type		_ZN40_INTERNAL_0b6a3285_4_k_cu_6bbabfdc_289064cuda3std3__45__cpo6cbeginE,@object
	.size		_ZN40_INTERNAL_0b6a3285_4_k_cu_6bbabfdc_289064cuda3std3__45__cpo6cbeginE,(_ZN40_INTERNAL_0b6a3285_4_k_cu_6bbabfdc_289064cuda3std3__48in_placeE - _ZN40_INTERNAL_0b6a3285_4_k_cu_6bbabfdc_289064cuda3std3__45__cpo6cbeginE)
_ZN40_INTERNAL_0b6a3285_4_k_cu_6bbabfdc_289064cuda3std3__45__cpo6cbeginE:
	.zero		1
	.type		_ZN40_INTERNAL_0b6a3285_4_k_cu_6bbabfdc_289064cuda3std3__48in_placeE,@object
	.size		_ZN40_INTERNAL_0b6a3285_4_k_cu_6bbabfdc_289064cuda3std3__48in_placeE,(_ZN40_INTERNAL_0b6a3285_4_k_cu_6bbabfdc_289064cuda3std6ranges3__45__cpo9iter_moveE - _ZN40_INTERNAL_0b6a3285_4_k_cu_6bbabfdc_289064cuda3std3__48in_placeE)
_ZN40_INTERNAL_0b6a3285_4_k_cu_6bbabfdc_289064cuda3std3__48in_placeE:
	.zero		1
	.type		_ZN40_INTERNAL_0b6a3285_4_k_cu_6bbabfdc_289064cuda3std6ranges3__45__cpo9iter_moveE,@object
	.size		_ZN40_INTERNAL_0b6a3285_4_k_cu_6bbabfdc_289064cuda3std6ranges3__45__cpo9iter_moveE,(_ZN40_INTERNAL_0b6a3285_4_k_cu_6bbabfdc_289064cuda3std3__45__cpo5beginE - _ZN40_INTERNAL_0b6a3285_4_k_cu_6bbabfdc_289064cuda3std6ranges3__45__cpo9iter_moveE)
_ZN40_INTERNAL_0b6a3285_4_k_cu_6bbabfdc_289064cuda3std6ranges3__45__cpo9iter_moveE:
	.zero		1
	.type		_ZN40_INTERNAL_0b6a3285_4_k_cu_6bbabfdc_289064cuda3std3__45__cpo5beginE,@object
	.size		_ZN40_INTERNAL_0b6a3285_4_k_cu_6bbabfdc_289064cuda3std3__45__cpo5beginE,(_ZN40_INTERNAL_0b6a3285_4_k_cu_6bbabfdc_289064cuda3std3__442_GLOBAL__N__0b6a3285_4_k_cu_6bbabfdc_289066ignoreE - _ZN40_INTERNAL_0b6a3285_4_k_cu_6bbabfdc_289064cuda3std3__45__cpo5beginE)
_ZN40_INTERNAL_0b6a3285_4_k_cu_6bbabfdc_289064cuda3std3__45__cpo5beginE:
	.zero		1
	.type		_ZN40_INTERNAL_0b6a3285_4_k_cu_6bbabfdc_289064cuda3std3__442_GLOBAL__N__0b6a3285_4_k_cu_6bbabfdc_289066ignoreE,@object
	.size		_ZN40_INTERNAL_0b6a3285_4_k_cu_6bbabfdc_289064cuda3std3__442_GLOBAL__N__0b6a3285_4_k_cu_6bbabfdc_289066ignoreE,(_ZN40_INTERNAL_0b6a3285_4_k_cu_6bbabfdc_289064cute7productE - _ZN40_INTERNAL_0b6a3285_4_k_cu_6bbabfdc_289064cuda3std3__442_GLOBAL__N__0b6a3285_4_k_cu_6bbabfdc_289066ignoreE)
_ZN40_INTERNAL_0b6a3285_4_k_cu_6bbabfdc_289064cuda3std3__442_GLOBAL__N__0b6a3285_4_k_cu_6bbabfdc_289066ignoreE:
	.zero		1
	.type		_ZN40_INTERNAL_0b6a3285_4_k_cu_6bbabfdc_289064cute7productE,@object
	.size		_ZN40_INTERNAL_0b6a3285_4_k_cu_6bbabfdc_289064cute7productE,(_ZN40_INTERNAL_0b6a3285_4_k_cu_6bbabfdc_289064cuda3std3__45__cpo3endE - _ZN40_INTERNAL_0b6a3285_4_k_cu_6bbabfdc_289064cute7productE)
_ZN40_INTERNAL_0b6a3285_4_k_cu_6bbabfdc_289064cute7productE:
	.zero		1
	.type		_ZN40_INTERNAL_0b6a3285_4_k_cu_6bbabfdc_289064cuda3std3__45__cpo3endE,@object
	.size		_ZN40_INTERNAL_0b6a3285_4_k_cu_6bbabfdc_289064cuda3std3__45__cpo3endE,(_ZN40_INTERNAL_0b6a3285_4_k_cu_6bbabfdc_289064cuda3std3__419piecewise_constructE - _ZN40_INTERNAL_0b6a3285_4_k_cu_6bbabfdc_289064cuda3std3__45__cpo3endE)
_ZN40_INTERNAL_0b6a3285_4_k_cu_6bbabfdc_289064cuda3std3__45__cpo3endE:
	.zero		1
	.type		_ZN40_INTERNAL_0b6a3285_4_k_cu_6bbabfdc_289064cuda3std3__419piecewise_constructE,@object
	.size		_ZN40_INTERNAL_0b6a3285_4_k_cu_6bbabfdc_289064cuda3std3__419piecewise_constructE,(_ZN40_INTERNAL_0b6a3285_4_k_cu_6bbabfdc_289064cuda3std3__45__cpo4cendE - _ZN40_INTERNAL_0b6a3285_4_k_cu_6bbabfdc_289064cuda3std3__419piecewise_constructE)
_ZN40_INTERNAL_0b6a3285_4_k_cu_6bbabfdc_289064cuda3std3__419piecewise_constructE:
	.zero		1
	.type		_ZN40_INTERNAL_0b6a3285_4_k_cu_6bbabfdc_289064cuda3std3__45__cpo4cendE,@object
	.size		_ZN40_INTERNAL_0b6a3285_4_k_cu_6bbabfdc_289064cuda3std3__45__cpo4cendE,(_ZN40_INTERNAL_0b6a3285_4_k_cu_6bbabfdc_289064cuda3std6ranges3__45__cpo4swapE - _ZN40_INTERNAL_0b6a3285_4_k_cu_6bbabfdc_289064cuda3std3__45__cpo4cendE)
_ZN40_INTERNAL_0b6a3285_4_k_cu_6bbabfdc_289064cuda3std3__45__cpo4cendE:
	.zero		1
	.type		_ZN40_INTERNAL_0b6a3285_4_k_cu_6bbabfdc_289064cuda3std6ranges3__45__cpo4swapE,@object
	.size		_ZN40_INTERNAL_0b6a3285_4_k_cu_6bbabfdc_289064cuda3std6ranges3__45__cpo4swapE,(.L_10 - _ZN40_INTERNAL_0b6a3285_4_k_cu_6bbabfdc_289064cuda3std6ranges3__45__cpo4swapE)
_ZN40_INTERNAL_0b6a3285_4_k_cu_6bbabfdc_289064cuda3std6ranges3__45__cpo4swapE:
	.zero		1
.L_10:


//--------------------- .nv.constant0._ZN7cutlass13device_kernelINS_4gemm6kernel13GemmUniversalIN4cute5tupleIJiiiiEEENS1_10collective13CollectiveMmaINS1_35MainloopSm100TmaUmmaWarpSpecializedILi26ELi2ELi4ENS5_IJNS4_1CILi4EEENSA_ILi1EEESC_EEEEENS5_IJNSA_ILi128EEESF_NSA_ILi32EEEEEENS_6half_tENS5_IJlSC_lEEESI_SJ_NS4_8TiledMMAINS4_8MMA_AtomIJNS4_26SM100_MMA_F16BF16_2x1SM_SSISI_SI_fLi128ELi128ELNS4_4UMMA5MajorE0ELSO_0ELNSN_7ScaleInE0ELSP_0EEEEEENS4_6LayoutINS5_IJSC_SC_SC_EEENS5_IJNSA_ILi0EEESU_SU_EEEEENS5_IJNS4_10UnderscoreESX_SX_EEEEENS4_18SM100_TMA_2SM_LOADENS4_14ComposedLayoutINS4_7SwizzleILi2ELi4ELi3EEENS4_18smem_ptr_flag_bitsILi16EEENSS_INS5_IJNSA_ILi8EEESG_EEENS5_IJSG_SC_EEEEEEEvNS4_8identityENS4_28SM100_TMA_2SM_LOAD_MULTICASTES1A_vS1B_EENS_8epilogue10collective18CollectiveEpilogueINS1E_23Sm100TmaWarpSpecializedILi4ELi2ELi16ELb1ELb0EEEJNS5_IJNSA_ILi64EEESF_SG_EEENS5_IJNSS_IS1J_SC_EENSS_INS5_IJNSA_ILi16EEENSA_ILi2EEEEEENS5_IJSC_S1J_EEEEEEEESI_SJ_SI_SJ_NS1E_6fusion15FusionCallbacksIS1I_NS1S_17LinearCombinationISI_fSI_fLNS_15FloatRoundStyleE2EEES1K_S1R_JEEENS4_5SM1004TMEM4LOAD26SM100_TMEM_LOAD_32dp32b16xENS4_13SM90_TMA_LOADENS11_INS12_ILi1ELi4ELi3EEES15_NSS_INS5_IJS16_S1M_EEENS5_IJS1M_SC_EEEEEEENS4_39AutoVectorizingCopyWithAssumedAlignmentILi128EEENS4_14SM90_TMA_STOREES27_S29_S29_EEEvvEEEEvNT_6ParamsE --------------------------
	.section	.nv.constant0._ZN7cutlass13device_kernelINS_4gemm6kernel13GemmUniversalIN4cute5tupleIJiiiiEEENS1_10collective13CollectiveMmaINS1_35MainloopSm100TmaUmmaWarpSpecializedILi26ELi2ELi4ENS5_IJNS4_1CILi4EEENSA_ILi1EEESC_EEEEENS5_IJNSA_ILi128EEESF_NSA_ILi32EEEEEENS_6half_tENS5_IJlSC_lEEESI_SJ_NS4_8TiledMMAINS4_8MMA_AtomIJNS4_26SM100_MMA_F16BF16_2x1SM_SSISI_SI_fLi128ELi128ELNS4_4UMMA5MajorE0ELSO_0ELNSN_7ScaleInE0ELSP_0EEEEEENS4_6LayoutINS5_IJSC_SC_SC_EEENS5_IJNSA_ILi0EEESU_SU_EEEEENS5_IJNS4_10UnderscoreESX_SX_EEEEENS4_18SM100_TMA_2SM_LOADENS4_14ComposedLayoutINS4_7SwizzleILi2ELi4ELi3EEENS4_18smem_ptr_flag_bitsILi16EEENSS_INS5_IJNSA_ILi8EEESG_EEENS5_IJSG_SC_EEEEEEEvNS4_8identityENS4_28SM100_TMA_2SM_LOAD_MULTICASTES1A_vS1B_EENS_8epilogue10collective18CollectiveEpilogueINS1E_23Sm100TmaWarpSpecializedILi4ELi2ELi16ELb1ELb0EEEJNS5_IJNSA_ILi64EEESF_SG_EEENS5_IJNSS_IS1J_SC_EENSS_INS5_IJNSA_ILi16EEENSA_ILi2EEEEEENS5_IJSC_S1J_EEEEEEEESI_SJ_SI_SJ_NS1E_6fusion15FusionCallbacksIS1I_NS1S_17LinearCombinationISI_fSI_fLNS_15FloatRoundStyleE2EEES1K_S1R_JEEENS4_5SM1004TMEM4LOAD26SM100_TMEM_LOAD_32dp32b16xENS4_13SM90_TMA_LOADENS11_INS12_ILi1ELi4ELi3EEES15_NSS_INS5_IJS16_S1M_EEENS5_IJS1M_SC_EEEEEEENS4_39AutoVectorizingCopyWithAssumedAlignmentILi128EEENS4_14SM90_TMA_STOREES27_S29_S29_EEEvvEEEEvNT_6ParamsE,"a",@progbits
	.sectionflags	@""
	.align	4
.nv.constant0._ZN7cutlass13device_kernelINS_4gemm6kernel13GemmUniversalIN4cute5tupleIJiiiiEEENS1_10collective13CollectiveMmaINS1_35MainloopSm100TmaUmmaWarpSpecializedILi26ELi2ELi4ENS5_IJNS4_1CILi4EEENSA_ILi1EEESC_EEEEENS5_IJNSA_ILi128EEESF_NSA_ILi32EEEEEENS_6half_tENS5_IJlSC_lEEESI_SJ_NS4_8TiledMMAINS4_8MMA_AtomIJNS4_26SM100_MMA_F16BF16_2x1SM_SSISI_SI_fLi128ELi128ELNS4_4UMMA5MajorE0ELSO_0ELNSN_7ScaleInE0ELSP_0EEEEEENS4_6LayoutINS5_IJSC_SC_SC_EEENS5_IJNSA_ILi0EEESU_SU_EEEEENS5_IJNS4_10UnderscoreESX_SX_EEEEENS4_18SM100_TMA_2SM_LOADENS4_14ComposedLayoutINS4_7SwizzleILi2ELi4ELi3EEENS4_18smem_ptr_flag_bitsILi16EEENSS_INS5_IJNSA_ILi8EEESG_EEENS5_IJSG_SC_EEEEEEEvNS4_8identityENS4_28SM100_TMA_2SM_LOAD_MULTICASTES1A_vS1B_EENS_8epilogue10collective18CollectiveEpilogueINS1E_23Sm100TmaWarpSpecializedILi4ELi2ELi16ELb1ELb0EEEJNS5_IJNSA_ILi64EEESF_SG_EEENS5_IJNSS_IS1J_SC_EENSS_INS5_IJNSA_ILi16EEENSA_ILi2EEEEEENS5_IJSC_S1J_EEEEEEEESI_SJ_SI_SJ_NS1E_6fusion15FusionCallbacksIS1I_NS1S_17LinearCombinationISI_fSI_fLNS_15FloatRoundStyleE2EEES1K_S1R_JEEENS4_5SM1004TMEM4LOAD26SM100_TMEM_LOAD_32dp32b16xENS4_13SM90_TMA_LOADENS11_INS12_ILi1ELi4ELi3EEES15_NSS_INS5_IJS16_S1M_EEENS5_IJS1M_SC_EEEEEEENS4_39AutoVectorizingCopyWithAssumedAlignmentILi128EEENS4_14SM90_TMA_STOREES27_S29_S29_EEEvvEEEEvNT_6ParamsE:
	.zero		2944


//--------------------- SYMBOLS --------------------------

	.type		.nv.reservedSmem.offset0,@object
	.size		.nv.reservedSmem.offset0,0x4
	.type		.nv.reservedSmem.cap,@object
	.size		.nv.reservedSmem.cap,0x4
	.type		__assertfail,@function
